//
// Generated by NVIDIA NVVM Compiler
//
// Compiler Build ID: CL-36424714
// Cuda compilation tools, release 13.0, V13.0.88
// Based on NVVM 20.0.0
//

.version 9.0
.target sm_100
.address_size 64

	// .globl	_Z16kernel_QKT_tiledPKfS0_Pfiif
// _ZZ16kernel_QKT_tiledPKfS0_PfiifE6tile_Q has been demoted
// _ZZ16kernel_QKT_tiledPKfS0_PfiifE6tile_K has been demoted
// _ZZ22kernel_attention_tiledPKfS0_PfiiE6tile_S has been demoted
// _ZZ22kernel_attention_tiledPKfS0_PfiiE6tile_V has been demoted
.extern .shared .align 16 .b8 sdata[];

.visible .entry _Z16kernel_QKT_tiledPKfS0_Pfiif(
	.param .u64 .ptr .align 1 _Z16kernel_QKT_tiledPKfS0_Pfiif_param_0,
	.param .u64 .ptr .align 1 _Z16kernel_QKT_tiledPKfS0_Pfiif_param_1,
	.param .u64 .ptr .align 1 _Z16kernel_QKT_tiledPKfS0_Pfiif_param_2,
	.param .u32 _Z16kernel_QKT_tiledPKfS0_Pfiif_param_3,
	.param .u32 _Z16kernel_QKT_tiledPKfS0_Pfiif_param_4,
	.param .f32 _Z16kernel_QKT_tiledPKfS0_Pfiif_param_5
)
{
	.reg .pred 	%p<26>;
	.reg .b32 	%r<62>;
	.reg .b32 	%f<97>;
	.reg .b64 	%rd<13>;
	// demoted variable
	.shared .align 4 .b8 _ZZ16kernel_QKT_tiledPKfS0_PfiifE6tile_Q[1024];
	// demoted variable
	.shared .align 4 .b8 _ZZ16kernel_QKT_tiledPKfS0_PfiifE6tile_K[1024];
	ld.param.u64 	%rd3, [_Z16kernel_QKT_tiledPKfS0_Pfiif_param_0];
	ld.param.u64 	%rd4, [_Z16kernel_QKT_tiledPKfS0_Pfiif_param_1];
	ld.param.u64 	%rd5, [_Z16kernel_QKT_tiledPKfS0_Pfiif_param_2];
	ld.param.u32 	%r24, [_Z16kernel_QKT_tiledPKfS0_Pfiif_param_3];
	ld.param.u32 	%r25, [_Z16kernel_QKT_tiledPKfS0_Pfiif_param_4];
	ld.param.f32 	%f39, [_Z16kernel_QKT_tiledPKfS0_Pfiif_param_5];
	mov.u32 	%r26, %ctaid.x;
	mov.u32 	%r27, %ctaid.y;
	mov.u32 	%r56, %tid.x;
	mov.u32 	%r58, %tid.y;
	shl.b32 	%r28, %r27, 4;
	add.s32 	%r3, %r28, %r58;
	shl.b32 	%r29, %r26, 4;
	add.s32 	%r4, %r29, %r56;
	setp.lt.s32 	%p1, %r25, 1;
	mov.f32 	%f80, 0f00000000;
	@%p1 bra 	$L__BB0_39;
	add.s32 	%r31, %r25, 15;
	shr.u32 	%r32, %r31, 4;
	shl.b32 	%r33, %r58, 6;
	mov.u32 	%r34, _ZZ16kernel_QKT_tiledPKfS0_PfiifE6tile_Q;
	add.s32 	%r5, %r34, %r33;
	shl.b32 	%r35, %r56, 2;
	add.s32 	%r6, %r5, %r35;
	shl.b32 	%r36, %r56, 6;
	mov.u32 	%r37, _ZZ16kernel_QKT_tiledPKfS0_PfiifE6tile_K;
	add.s32 	%r7, %r37, %r36;
	shl.b32 	%r38, %r58, 2;
	add.s32 	%r8, %r7, %r38;
	neg.s32 	%r61, %r32;
	mad.lo.s32 	%r59, %r25, %r4, %r58;
	mad.lo.s32 	%r57, %r25, %r3, %r56;
	cvta.to.global.u64 	%rd1, %rd3;
	cvta.to.global.u64 	%rd2, %rd4;
	mov.f32 	%f80, 0f00000000;
	mov.b32 	%r60, 7;
$L__BB0_2:
	setp.ge.s32 	%p2, %r3, %r24;
	setp.ge.s32 	%p3, %r56, %r25;
	mov.f32 	%f78, 0f00000000;
	or.pred  	%p4, %p2, %p3;
	@%p4 bra 	$L__BB0_4;
	mul.wide.u32 	%rd6, %r57, 4;
	add.s64 	%rd7, %rd1, %rd6;
	ld.global.f32 	%f78, [%rd7];
$L__BB0_4:
	setp.ge.s32 	%p5, %r4, %r24;
	st.shared.f32 	[%r6], %f78;
	setp.ge.s32 	%p6, %r58, %r25;
	mov.f32 	%f79, 0f00000000;
	or.pred  	%p7, %p5, %p6;
	@%p7 bra 	$L__BB0_6;
	mul.wide.u32 	%rd8, %r59, 4;
	add.s64 	%rd9, %rd2, %rd8;
	ld.global.f32 	%f79, [%rd9];
$L__BB0_6:
	st.shared.f32 	[%r8], %f79;
	bar.sync 	0;
	add.s32 	%r39, %r60, -7;
	setp.ge.s32 	%p8, %r39, %r25;
	@%p8 bra 	$L__BB0_8;
	ld.shared.f32 	%f44, [%r5];
	ld.shared.f32 	%f45, [%r7];
	fma.rn.f32 	%f80, %f44, %f45, %f80;
$L__BB0_8:
	add.s32 	%r40, %r60, -6;
	setp.ge.s32 	%p9, %r40, %r25;
	@%p9 bra 	$L__BB0_10;
	ld.shared.f32 	%f46, [%r5+4];
	ld.shared.f32 	%f47, [%r7+4];
	fma.rn.f32 	%f80, %f46, %f47, %f80;
$L__BB0_10:
	add.s32 	%r41, %r60, -5;
	setp.ge.s32 	%p10, %r41, %r25;
	@%p10 bra 	$L__BB0_12;
	ld.shared.f32 	%f48, [%r5+8];
	ld.shared.f32 	%f49, [%r7+8];
	fma.rn.f32 	%f80, %f48, %f49, %f80;
$L__BB0_12:
	add.s32 	%r42, %r60, -4;
	setp.ge.s32 	%p11, %r42, %r25;
	@%p11 bra 	$L__BB0_14;
	ld.shared.f32 	%f50, [%r5+12];
	ld.shared.f32 	%f51, [%r7+12];
	fma.rn.f32 	%f80, %f50, %f51, %f80;
$L__BB0_14:
	add.s32 	%r43, %r60, -3;
	setp.ge.s32 	%p12, %r43, %r25;
	@%p12 bra 	$L__BB0_16;
	ld.shared.f32 	%f52, [%r5+16];
	ld.shared.f32 	%f53, [%r7+16];
	fma.rn.f32 	%f80, %f52, %f53, %f80;
$L__BB0_16:
	add.s32 	%r44, %r60, -2;
	setp.ge.s32 	%p13, %r44, %r25;
	@%p13 bra 	$L__BB0_18;
	ld.shared.f32 	%f54, [%r5+20];
	ld.shared.f32 	%f55, [%r7+20];
	fma.rn.f32 	%f80, %f54, %f55, %f80;
$L__BB0_18:
	add.s32 	%r45, %r60, -1;
	setp.ge.s32 	%p14, %r45, %r25;
	@%p14 bra 	$L__BB0_20;
	ld.shared.f32 	%f56, [%r5+24];
	ld.shared.f32 	%f57, [%r7+24];
	fma.rn.f32 	%f80, %f56, %f57, %f80;
$L__BB0_20:
	setp.ge.s32 	%p15, %r60, %r25;
	@%p15 bra 	$L__BB0_22;
	ld.shared.f32 	%f58, [%r5+28];
	ld.shared.f32 	%f59, [%r7+28];
	fma.rn.f32 	%f80, %f58, %f59, %f80;
$L__BB0_22:
	add.s32 	%r46, %r60, 1;
	setp.ge.s32 	%p16, %r46, %r25;
	@%p16 bra 	$L__BB0_24;
	ld.shared.f32 	%f60, [%r5+32];
	ld.shared.f32 	%f61, [%r7+32];
	fma.rn.f32 	%f80, %f60, %f61, %f80;
$L__BB0_24:
	add.s32 	%r47, %r60, 2;
	setp.ge.s32 	%p17, %r47, %r25;
	@%p17 bra 	$L__BB0_26;
	ld.shared.f32 	%f62, [%r5+36];
	ld.shared.f32 	%f63, [%r7+36];
	fma.rn.f32 	%f80, %f62, %f63, %f80;
$L__BB0_26:
	add.s32 	%r48, %r60, 3;
	setp.ge.s32 	%p18, %r48, %r25;
	@%p18 bra 	$L__BB0_28;
	ld.shared.f32 	%f64, [%r5+40];
	ld.shared.f32 	%f65, [%r7+40];
	fma.rn.f32 	%f80, %f64, %f65, %f80;
$L__BB0_28:
	add.s32 	%r49, %r60, 4;
	setp.ge.s32 	%p19, %r49, %r25;
	@%p19 bra 	$L__BB0_30;
	ld.shared.f32 	%f66, [%r5+44];
	ld.shared.f32 	%f67, [%r7+44];
	fma.rn.f32 	%f80, %f66, %f67, %f80;
$L__BB0_30:
	add.s32 	%r50, %r60, 5;
	setp.ge.s32 	%p20, %r50, %r25;
	@%p20 bra 	$L__BB0_32;
	ld.shared.f32 	%f68, [%r5+48];
	ld.shared.f32 	%f69, [%r7+48];
	fma.rn.f32 	%f80, %f68, %f69, %f80;
$L__BB0_32:
	add.s32 	%r51, %r60, 6;
	setp.ge.s32 	%p21, %r51, %r25;
	@%p21 bra 	$L__BB0_34;
	ld.shared.f32 	%f70, [%r5+52];
	ld.shared.f32 	%f71, [%r7+52];
	fma.rn.f32 	%f80, %f70, %f71, %f80;
$L__BB0_34:
	add.s32 	%r52, %r60, 7;
	setp.ge.s32 	%p22, %r52, %r25;
	@%p22 bra 	$L__BB0_36;
	ld.shared.f32 	%f72, [%r5+56];
	ld.shared.f32 	%f73, [%r7+56];
	fma.rn.f32 	%f80, %f72, %f73, %f80;
$L__BB0_36:
	add.s32 	%r53, %r60, 8;
	setp.ge.s32 	%p23, %r53, %r25;
	@%p23 bra 	$L__BB0_38;
	ld.shared.f32 	%f74, [%r5+60];
	ld.shared.f32 	%f75, [%r7+60];
	fma.rn.f32 	%f80, %f74, %f75, %f80;
$L__BB0_38:
	bar.sync 	0;
	add.s32 	%r61, %r61, 1;
	setp.ne.s32 	%p24, %r61, 0;
	add.s32 	%r60, %r60, 16;
	add.s32 	%r59, %r59, 16;
	add.s32 	%r58, %r58, 16;
	add.s32 	%r57, %r57, 16;
	add.s32 	%r56, %r56, 16;
	@%p24 bra 	$L__BB0_2;
$L__BB0_39:
	max.s32 	%r54, %r3, %r4;
	setp.ge.s32 	%p25, %r54, %r24;
	@%p25 bra 	$L__BB0_41;
	mul.f32 	%f76, %f39, %f80;
	mad.lo.s32 	%r55, %r24, %r3, %r4;
	cvta.to.global.u64 	%rd10, %rd5;
	mul.wide.s32 	%rd11, %r55, 4;
	add.s64 	%rd12, %rd10, %rd11;
	st.global.f32 	[%rd12], %f76;
$L__BB0_41:
	ret;

}
	// .globl	_Z10kernel_QKTPKfS0_Pfiif
.visible .entry _Z10kernel_QKTPKfS0_Pfiif(
	.param .u64 .ptr .align 1 _Z10kernel_QKTPKfS0_Pfiif_param_0,
	.param .u64 .ptr .align 1 _Z10kernel_QKTPKfS0_Pfiif_param_1,
	.param .u64 .ptr .align 1 _Z10kernel_QKTPKfS0_Pfiif_param_2,
	.param .u32 _Z10kernel_QKTPKfS0_Pfiif_param_3,
	.param .u32 _Z10kernel_QKTPKfS0_Pfiif_param_4,
	.param .f32 _Z10kernel_QKTPKfS0_Pfiif_param_5
)
{
	.reg .pred 	%p<11>;
	.reg .b32 	%r<48>;
	.reg .b32 	%f<114>;
	.reg .b64 	%rd<43>;

	ld.param.u64 	%rd11, [_Z10kernel_QKTPKfS0_Pfiif_param_0];
	ld.param.u64 	%rd12, [_Z10kernel_QKTPKfS0_Pfiif_param_1];
	ld.param.u64 	%rd10, [_Z10kernel_QKTPKfS0_Pfiif_param_2];
	ld.param.u32 	%r25, [_Z10kernel_QKTPKfS0_Pfiif_param_3];
	ld.param.u32 	%r26, [_Z10kernel_QKTPKfS0_Pfiif_param_4];
	ld.param.f32 	%f14, [_Z10kernel_QKTPKfS0_Pfiif_param_5];
	cvta.to.global.u64 	%rd1, %rd12;
	cvta.to.global.u64 	%rd2, %rd11;
	mov.u32 	%r27, %ctaid.y;
	mov.u32 	%r28, %ntid.y;
	mov.u32 	%r29, %tid.y;
	mad.lo.s32 	%r1, %r27, %r28, %r29;
	mov.u32 	%r30, %ctaid.x;
	mov.u32 	%r31, %ntid.x;
	mov.u32 	%r32, %tid.x;
	mad.lo.s32 	%r2, %r30, %r31, %r32;
	max.s32 	%r33, %r1, %r2;
	setp.ge.s32 	%p1, %r33, %r25;
	@%p1 bra 	$L__BB1_15;
	setp.lt.s32 	%p2, %r26, 1;
	mov.f32 	%f113, 0f00000000;
	@%p2 bra 	$L__BB1_14;
	mul.lo.s32 	%r3, %r26, %r1;
	mul.lo.s32 	%r4, %r26, %r2;
	and.b32  	%r5, %r26, 15;
	setp.lt.u32 	%p3, %r26, 16;
	mov.f32 	%f113, 0f00000000;
	mov.b32 	%r44, 0;
	@%p3 bra 	$L__BB1_5;
	and.b32  	%r44, %r26, 2147483632;
	neg.s32 	%r42, %r44;
	add.s64 	%rd3, %rd1, 32;
	mul.wide.u32 	%rd13, %r3, 4;
	add.s64 	%rd14, %rd13, %rd2;
	add.s64 	%rd41, %rd14, 32;
	mov.f32 	%f113, 0f00000000;
	mov.u32 	%r41, %r4;
$L__BB1_4:
	.pragma "nounroll";
	mul.wide.s32 	%rd15, %r41, 4;
	add.s64 	%rd16, %rd3, %rd15;
	ld.global.f32 	%f19, [%rd41+-32];
	ld.global.f32 	%f20, [%rd16+-32];
	fma.rn.f32 	%f21, %f19, %f20, %f113;
	ld.global.f32 	%f22, [%rd41+-28];
	ld.global.f32 	%f23, [%rd16+-28];
	fma.rn.f32 	%f24, %f22, %f23, %f21;
	ld.global.f32 	%f25, [%rd41+-24];
	ld.global.f32 	%f26, [%rd16+-24];
	fma.rn.f32 	%f27, %f25, %f26, %f24;
	ld.global.f32 	%f28, [%rd41+-20];
	ld.global.f32 	%f29, [%rd16+-20];
	fma.rn.f32 	%f30, %f28, %f29, %f27;
	ld.global.f32 	%f31, [%rd41+-16];
	ld.global.f32 	%f32, [%rd16+-16];
	fma.rn.f32 	%f33, %f31, %f32, %f30;
	ld.global.f32 	%f34, [%rd41+-12];
	ld.global.f32 	%f35, [%rd16+-12];
	fma.rn.f32 	%f36, %f34, %f35, %f33;
	ld.global.f32 	%f37, [%rd41+-8];
	ld.global.f32 	%f38, [%rd16+-8];
	fma.rn.f32 	%f39, %f37, %f38, %f36;
	ld.global.f32 	%f40, [%rd41+-4];
	ld.global.f32 	%f41, [%rd16+-4];
	fma.rn.f32 	%f42, %f40, %f41, %f39;
	ld.global.f32 	%f43, [%rd41];
	ld.global.f32 	%f44, [%rd16];
	fma.rn.f32 	%f45, %f43, %f44, %f42;
	ld.global.f32 	%f46, [%rd41+4];
	ld.global.f32 	%f47, [%rd16+4];
	fma.rn.f32 	%f48, %f46, %f47, %f45;
	ld.global.f32 	%f49, [%rd41+8];
	ld.global.f32 	%f50, [%rd16+8];
	fma.rn.f32 	%f51, %f49, %f50, %f48;
	ld.global.f32 	%f52, [%rd41+12];
	ld.global.f32 	%f53, [%rd16+12];
	fma.rn.f32 	%f54, %f52, %f53, %f51;
	ld.global.f32 	%f55, [%rd41+16];
	ld.global.f32 	%f56, [%rd16+16];
	fma.rn.f32 	%f57, %f55, %f56, %f54;
	ld.global.f32 	%f58, [%rd41+20];
	ld.global.f32 	%f59, [%rd16+20];
	fma.rn.f32 	%f60, %f58, %f59, %f57;
	ld.global.f32 	%f61, [%rd41+24];
	ld.global.f32 	%f62, [%rd16+24];
	fma.rn.f32 	%f63, %f61, %f62, %f60;
	ld.global.f32 	%f64, [%rd41+28];
	ld.global.f32 	%f65, [%rd16+28];
	fma.rn.f32 	%f113, %f64, %f65, %f63;
	add.s32 	%r42, %r42, 16;
	add.s32 	%r41, %r41, 16;
	add.s64 	%rd41, %rd41, 64;
	setp.ne.s32 	%p4, %r42, 0;
	@%p4 bra 	$L__BB1_4;
$L__BB1_5:
	setp.eq.s32 	%p5, %r5, 0;
	@%p5 bra 	$L__BB1_14;
	and.b32  	%r13, %r26, 7;
	setp.lt.u32 	%p6, %r5, 8;
	@%p6 bra 	$L__BB1_8;
	add.s32 	%r35, %r44, %r3;
	mul.wide.u32 	%rd17, %r35, 4;
	add.s64 	%rd18, %rd2, %rd17;
	ld.global.f32 	%f67, [%rd18];
	add.s32 	%r36, %r44, %r4;
	mul.wide.s32 	%rd19, %r36, 4;
	add.s64 	%rd20, %rd1, %rd19;
	ld.global.f32 	%f68, [%rd20];
	fma.rn.f32 	%f69, %f67, %f68, %f113;
	cvt.u64.u32 	%rd21, %r3;
	cvt.u64.u32 	%rd22, %r44;
	add.s64 	%rd23, %rd22, %rd21;
	shl.b64 	%rd24, %rd23, 2;
	add.s64 	%rd25, %rd2, %rd24;
	ld.global.f32 	%f70, [%rd25+4];
	ld.global.f32 	%f71, [%rd20+4];
	fma.rn.f32 	%f72, %f70, %f71, %f69;
	ld.global.f32 	%f73, [%rd25+8];
	ld.global.f32 	%f74, [%rd20+8];
	fma.rn.f32 	%f75, %f73, %f74, %f72;
	ld.global.f32 	%f76, [%rd25+12];
	ld.global.f32 	%f77, [%rd20+12];
	fma.rn.f32 	%f78, %f76, %f77, %f75;
	ld.global.f32 	%f79, [%rd25+16];
	ld.global.f32 	%f80, [%rd20+16];
	fma.rn.f32 	%f81, %f79, %f80, %f78;
	ld.global.f32 	%f82, [%rd25+20];
	ld.global.f32 	%f83, [%rd20+20];
	fma.rn.f32 	%f84, %f82, %f83, %f81;
	ld.global.f32 	%f85, [%rd25+24];
	ld.global.f32 	%f86, [%rd20+24];
	fma.rn.f32 	%f87, %f85, %f86, %f84;
	ld.global.f32 	%f88, [%rd25+28];
	ld.global.f32 	%f89, [%rd20+28];
	fma.rn.f32 	%f113, %f88, %f89, %f87;
	add.s32 	%r44, %r44, 8;
$L__BB1_8:
	setp.eq.s32 	%p7, %r13, 0;
	@%p7 bra 	$L__BB1_14;
	and.b32  	%r16, %r26, 3;
	setp.lt.u32 	%p8, %r13, 4;
	@%p8 bra 	$L__BB1_11;
	add.s32 	%r37, %r44, %r3;
	mul.wide.u32 	%rd26, %r37, 4;
	add.s64 	%rd27, %rd2, %rd26;
	ld.global.f32 	%f91, [%rd27];
	add.s32 	%r38, %r44, %r4;
	mul.wide.s32 	%rd28, %r38, 4;
	add.s64 	%rd29, %rd1, %rd28;
	ld.global.f32 	%f92, [%rd29];
	fma.rn.f32 	%f93, %f91, %f92, %f113;
	cvt.u64.u32 	%rd30, %r3;
	cvt.u64.u32 	%rd31, %r44;
	add.s64 	%rd32, %rd31, %rd30;
	shl.b64 	%rd33, %rd32, 2;
	add.s64 	%rd34, %rd2, %rd33;
	ld.global.f32 	%f94, [%rd34+4];
	ld.global.f32 	%f95, [%rd29+4];
	fma.rn.f32 	%f96, %f94, %f95, %f93;
	ld.global.f32 	%f97, [%rd34+8];
	ld.global.f32 	%f98, [%rd29+8];
	fma.rn.f32 	%f99, %f97, %f98, %f96;
	ld.global.f32 	%f100, [%rd34+12];
	ld.global.f32 	%f101, [%rd29+12];
	fma.rn.f32 	%f113, %f100, %f101, %f99;
	add.s32 	%r44, %r44, 4;
$L__BB1_11:
	setp.eq.s32 	%p9, %r16, 0;
	@%p9 bra 	$L__BB1_14;
	add.s32 	%r47, %r44, %r4;
	add.s32 	%r39, %r44, %r3;
	mul.wide.u32 	%rd35, %r39, 4;
	add.s64 	%rd42, %rd2, %rd35;
	neg.s32 	%r46, %r16;
$L__BB1_13:
	.pragma "nounroll";
	mul.wide.s32 	%rd36, %r47, 4;
	add.s64 	%rd37, %rd1, %rd36;
	ld.global.f32 	%f102, [%rd42];
	ld.global.f32 	%f103, [%rd37];
	fma.rn.f32 	%f113, %f102, %f103, %f113;
	add.s32 	%r47, %r47, 1;
	add.s64 	%rd42, %rd42, 4;
	add.s32 	%r46, %r46, 1;
	setp.ne.s32 	%p10, %r46, 0;
	@%p10 bra 	$L__BB1_13;
$L__BB1_14:
	mul.f32 	%f104, %f14, %f113;
	mad.lo.s32 	%r40, %r25, %r1, %r2;
	cvta.to.global.u64 	%rd38, %rd10;
	mul.wide.s32 	%rd39, %r40, 4;
	add.s64 	%rd40, %rd38, %rd39;
	st.global.f32 	[%rd40], %f104;
$L__BB1_15:
	ret;

}
	// .globl	_Z14kernel_softmaxPfi
.visible .entry _Z14kernel_softmaxPfi(
	.param .u64 .ptr .align 1 _Z14kernel_softmaxPfi_param_0,
	.param .u32 _Z14kernel_softmaxPfi_param_1
)
{
	.reg .pred 	%p<25>;
	.reg .b32 	%r<38>;
	.reg .b32 	%f<87>;
	.reg .b64 	%rd<9>;

	ld.param.u64 	%rd2, [_Z14kernel_softmaxPfi_param_0];
	ld.param.u32 	%r19, [_Z14kernel_softmaxPfi_param_1];
	cvta.to.global.u64 	%rd1, %rd2;
	mov.u32 	%r1, %ctaid.x;
	mov.u32 	%r37, %tid.x;
	setp.ge.s32 	%p1, %r37, %r19;
	mov.f32 	%f84, 0fE0AD78EC;
	@%p1 bra 	$L__BB2_3;
	mul.lo.s32 	%r3, %r19, %r1;
	mov.f32 	%f84, 0fE0AD78EC;
	mov.u32 	%r4, %ntid.x;
	mov.u32 	%r33, %r37;
$L__BB2_2:
	add.s32 	%r20, %r33, %r3;
	mul.wide.s32 	%rd3, %r20, 4;
	add.s64 	%rd4, %rd1, %rd3;
	ld.global.f32 	%f12, [%rd4];
	setp.gt.f32 	%p2, %f12, %f84;
	selp.f32 	%f84, %f12, %f84, %p2;
	add.s32 	%r33, %r33, %r4;
	setp.lt.s32 	%p3, %r33, %r19;
	@%p3 bra 	$L__BB2_2;
$L__BB2_3:
	shl.b32 	%r21, %r37, 2;
	mov.u32 	%r22, sdata;
	add.s32 	%r7, %r22, %r21;
	st.shared.f32 	[%r7], %f84;
	bar.sync 	0;
	mov.u32 	%r8, %ntid.x;
	setp.lt.u32 	%p4, %r8, 66;
	@%p4 bra 	$L__BB2_9;
	mov.u32 	%r34, %r8;
$L__BB2_5:
	mov.u32 	%r9, %r34;
	shr.u32 	%r34, %r9, 1;
	setp.ge.u32 	%p5, %r37, %r34;
	@%p5 bra 	$L__BB2_8;
	shl.b32 	%r23, %r34, 2;
	add.s32 	%r24, %r7, %r23;
	ld.shared.f32 	%f4, [%r24];
	ld.shared.f32 	%f13, [%r7];
	setp.leu.f32 	%p6, %f4, %f13;
	@%p6 bra 	$L__BB2_8;
	st.shared.f32 	[%r7], %f4;
$L__BB2_8:
	bar.sync 	0;
	setp.gt.u32 	%p7, %r9, 131;
	@%p7 bra 	$L__BB2_5;
$L__BB2_9:
	setp.gt.u32 	%p8, %r37, 31;
	@%p8 bra 	$L__BB2_23;
	setp.lt.u32 	%p9, %r8, 64;
	@%p9 bra 	$L__BB2_13;
	ld.volatile.shared.f32 	%f14, [%r7+128];
	ld.volatile.shared.f32 	%f15, [%r7];
	setp.leu.f32 	%p10, %f14, %f15;
	@%p10 bra 	$L__BB2_13;
	ld.volatile.shared.f32 	%f16, [%r7+128];
	st.volatile.shared.f32 	[%r7], %f16;
$L__BB2_13:
	ld.volatile.shared.f32 	%f17, [%r7+64];
	ld.volatile.shared.f32 	%f18, [%r7];
	setp.leu.f32 	%p11, %f17, %f18;
	@%p11 bra 	$L__BB2_15;
	ld.volatile.shared.f32 	%f19, [%r7+64];
	st.volatile.shared.f32 	[%r7], %f19;
$L__BB2_15:
	ld.volatile.shared.f32 	%f20, [%r7+32];
	ld.volatile.shared.f32 	%f21, [%r7];
	setp.leu.f32 	%p12, %f20, %f21;
	@%p12 bra 	$L__BB2_17;
	ld.volatile.shared.f32 	%f22, [%r7+32];
	st.volatile.shared.f32 	[%r7], %f22;
$L__BB2_17:
	ld.volatile.shared.f32 	%f23, [%r7+16];
	ld.volatile.shared.f32 	%f24, [%r7];
	setp.leu.f32 	%p13, %f23, %f24;
	@%p13 bra 	$L__BB2_19;
	ld.volatile.shared.f32 	%f25, [%r7+16];
	st.volatile.shared.f32 	[%r7], %f25;
$L__BB2_19:
	ld.volatile.shared.f32 	%f26, [%r7+8];
	ld.volatile.shared.f32 	%f27, [%r7];
	setp.leu.f32 	%p14, %f26, %f27;
	@%p14 bra 	$L__BB2_21;
	ld.volatile.shared.f32 	%f28, [%r7+8];
	st.volatile.shared.f32 	[%r7], %f28;
$L__BB2_21:
	ld.volatile.shared.f32 	%f29, [%r7+4];
	ld.volatile.shared.f32 	%f30, [%r7];
	setp.leu.f32 	%p15, %f29, %f30;
	@%p15 bra 	$L__BB2_23;
	ld.volatile.shared.f32 	%f31, [%r7+4];
	st.volatile.shared.f32 	[%r7], %f31;
$L__BB2_23:
	setp.ge.s32 	%p16, %r37, %r19;
	bar.sync 	0;
	ld.shared.f32 	%f5, [sdata];
	bar.sync 	0;
	mov.f32 	%f86, 0f00000000;
	@%p16 bra 	$L__BB2_26;
	mul.lo.s32 	%r11, %r19, %r1;
	mov.f32 	%f86, 0f00000000;
	mov.u32 	%r35, %r37;
$L__BB2_25:
	add.s32 	%r25, %r35, %r11;
	mul.wide.s32 	%rd5, %r25, 4;
	add.s64 	%rd6, %rd1, %rd5;
	ld.global.f32 	%f34, [%rd6];
	sub.f32 	%f35, %f34, %f5;
	fma.rn.f32 	%f36, %f35, 0f3BBB989D, 0f3F000000;
	cvt.sat.f32.f32 	%f37, %f36;
	mov.f32 	%f38, 0f4B400001;
	mov.f32 	%f39, 0f437C0000;
	fma.rm.f32 	%f40, %f37, %f39, %f38;
	add.f32 	%f41, %f40, 0fCB40007F;
	neg.f32 	%f42, %f41;
	fma.rn.f32 	%f43, %f35, 0f3FB8AA3B, %f42;
	fma.rn.f32 	%f44, %f35, 0f32A57060, %f43;
	mov.b32 	%r26, %f40;
	shl.b32 	%r27, %r26, 23;
	mov.b32 	%f45, %r27;
	ex2.approx.ftz.f32 	%f46, %f44;
	fma.rn.f32 	%f86, %f46, %f45, %f86;
	add.s32 	%r35, %r35, %r8;
	setp.lt.s32 	%p17, %r35, %r19;
	@%p17 bra 	$L__BB2_25;
$L__BB2_26:
	setp.lt.u32 	%p18, %r8, 66;
	st.shared.f32 	[%r7], %f86;
	bar.sync 	0;
	@%p18 bra 	$L__BB2_31;
	mov.u32 	%r36, %r8;
$L__BB2_28:
	shr.u32 	%r15, %r36, 1;
	setp.ge.u32 	%p19, %r37, %r15;
	@%p19 bra 	$L__BB2_30;
	shl.b32 	%r28, %r15, 2;
	add.s32 	%r29, %r7, %r28;
	ld.shared.f32 	%f47, [%r29];
	ld.shared.f32 	%f48, [%r7];
	add.f32 	%f49, %f47, %f48;
	st.shared.f32 	[%r7], %f49;
$L__BB2_30:
	bar.sync 	0;
	setp.gt.u32 	%p20, %r36, 131;
	mov.u32 	%r36, %r15;
	@%p20 bra 	$L__BB2_28;
$L__BB2_31:
	setp.gt.u32 	%p21, %r37, 31;
	@%p21 bra 	$L__BB2_35;
	setp.lt.u32 	%p22, %r8, 64;
	@%p22 bra 	$L__BB2_34;
	ld.volatile.shared.f32 	%f50, [%r7+128];
	ld.volatile.shared.f32 	%f51, [%r7];
	add.f32 	%f52, %f50, %f51;
	st.volatile.shared.f32 	[%r7], %f52;
$L__BB2_34:
	ld.volatile.shared.f32 	%f53, [%r7+64];
	ld.volatile.shared.f32 	%f54, [%r7];
	add.f32 	%f55, %f53, %f54;
	st.volatile.shared.f32 	[%r7], %f55;
	ld.volatile.shared.f32 	%f56, [%r7+32];
	ld.volatile.shared.f32 	%f57, [%r7];
	add.f32 	%f58, %f56, %f57;
	st.volatile.shared.f32 	[%r7], %f58;
	ld.volatile.shared.f32 	%f59, [%r7+16];
	ld.volatile.shared.f32 	%f60, [%r7];
	add.f32 	%f61, %f59, %f60;
	st.volatile.shared.f32 	[%r7], %f61;
	ld.volatile.shared.f32 	%f62, [%r7+8];
	ld.volatile.shared.f32 	%f63, [%r7];
	add.f32 	%f64, %f62, %f63;
	st.volatile.shared.f32 	[%r7], %f64;
	ld.volatile.shared.f32 	%f65, [%r7+4];
	ld.volatile.shared.f32 	%f66, [%r7];
	add.f32 	%f67, %f65, %f66;
	st.volatile.shared.f32 	[%r7], %f67;
$L__BB2_35:
	setp.ge.s32 	%p23, %r37, %r19;
	bar.sync 	0;
	ld.shared.f32 	%f9, [sdata];
	bar.sync 	0;
	@%p23 bra 	$L__BB2_38;
	mul.lo.s32 	%r16, %r19, %r1;
$L__BB2_37:
	add.s32 	%r30, %r37, %r16;
	mul.wide.s32 	%rd7, %r30, 4;
	add.s64 	%rd8, %rd1, %rd7;
	ld.global.f32 	%f68, [%rd8];
	sub.f32 	%f69, %f68, %f5;
	fma.rn.f32 	%f70, %f69, 0f3BBB989D, 0f3F000000;
	cvt.sat.f32.f32 	%f71, %f70;
	mov.f32 	%f72, 0f4B400001;
	mov.f32 	%f73, 0f437C0000;
	fma.rm.f32 	%f74, %f71, %f73, %f72;
	add.f32 	%f75, %f74, 0fCB40007F;
	neg.f32 	%f76, %f75;
	fma.rn.f32 	%f77, %f69, 0f3FB8AA3B, %f76;
	fma.rn.f32 	%f78, %f69, 0f32A57060, %f77;
	mov.b32 	%r31, %f74;
	shl.b32 	%r32, %r31, 23;
	mov.b32 	%f79, %r32;
	ex2.approx.ftz.f32 	%f80, %f78;
	mul.f32 	%f81, %f80, %f79;
	div.rn.f32 	%f82, %f81, %f9;
	st.global.f32 	[%rd8], %f82;
	add.s32 	%r37, %r37, %r8;
	setp.lt.s32 	%p24, %r37, %r19;
	@%p24 bra 	$L__BB2_37;
$L__BB2_38:
	ret;

}
	// .globl	_Z20kernel_softmax_naivePfi
.visible .entry _Z20kernel_softmax_naivePfi(
	.param .u64 .ptr .align 1 _Z20kernel_softmax_naivePfi_param_0,
	.param .u32 _Z20kernel_softmax_naivePfi_param_1
)
{
	.reg .pred 	%p<55>;
	.reg .b32 	%r<109>;
	.reg .b32 	%f<208>;
	.reg .b64 	%rd<9>;

	ld.param.u64 	%rd2, [_Z20kernel_softmax_naivePfi_param_0];
	ld.param.u32 	%r58, [_Z20kernel_softmax_naivePfi_param_1];
	cvta.to.global.u64 	%rd1, %rd2;
	mov.u32 	%r1, %ctaid.x;
	mov.u32 	%r108, %tid.x;
	setp.ge.s32 	%p1, %r108, %r58;
	mov.f32 	%f187, 0fE0AD78EC;
	@%p1 bra 	$L__BB3_3;
	mul.lo.s32 	%r3, %r58, %r1;
	mov.f32 	%f187, 0fE0AD78EC;
	mov.u32 	%r4, %ntid.x;
	mov.u32 	%r92, %r108;
$L__BB3_2:
	add.s32 	%r59, %r92, %r3;
	mul.wide.s32 	%rd3, %r59, 4;
	add.s64 	%rd4, %rd1, %rd3;
	ld.global.f32 	%f37, [%rd4];
	setp.gt.f32 	%p2, %f37, %f187;
	selp.f32 	%f187, %f37, %f187, %p2;
	add.s32 	%r92, %r92, %r4;
	setp.lt.s32 	%p3, %r92, %r58;
	@%p3 bra 	$L__BB3_2;
$L__BB3_3:
	shl.b32 	%r60, %r108, 2;
	mov.u32 	%r61, sdata;
	add.s32 	%r7, %r61, %r60;
	st.shared.f32 	[%r7], %f187;
	bar.sync 	0;
	setp.ne.s32 	%p4, %r108, 0;
	@%p4 bra 	$L__BB3_17;
	mov.u32 	%r8, %ntid.x;
	and.b32  	%r9, %r8, 15;
	setp.lt.u32 	%p5, %r8, 16;
	mov.f32 	%f196, 0fE0AD78EC;
	mov.b32 	%r96, 0;
	@%p5 bra 	$L__BB3_7;
	and.b32  	%r96, %r8, 2032;
	add.s32 	%r93, %r61, 32;
	and.b32  	%r65, %r8, -16;
	neg.s32 	%r94, %r65;
	mov.f32 	%f196, 0fE0AD78EC;
$L__BB3_6:
	.pragma "nounroll";
	ld.shared.v4.f32 	{%f41, %f42, %f43, %f44}, [%r93+-32];
	setp.gt.f32 	%p6, %f41, %f196;
	selp.f32 	%f45, %f41, %f196, %p6;
	setp.gt.f32 	%p7, %f42, %f45;
	selp.f32 	%f46, %f42, %f45, %p7;
	setp.gt.f32 	%p8, %f43, %f46;
	selp.f32 	%f47, %f43, %f46, %p8;
	setp.gt.f32 	%p9, %f44, %f47;
	selp.f32 	%f48, %f44, %f47, %p9;
	ld.shared.v4.f32 	{%f49, %f50, %f51, %f52}, [%r93+-16];
	setp.gt.f32 	%p10, %f49, %f48;
	selp.f32 	%f53, %f49, %f48, %p10;
	setp.gt.f32 	%p11, %f50, %f53;
	selp.f32 	%f54, %f50, %f53, %p11;
	setp.gt.f32 	%p12, %f51, %f54;
	selp.f32 	%f55, %f51, %f54, %p12;
	setp.gt.f32 	%p13, %f52, %f55;
	selp.f32 	%f56, %f52, %f55, %p13;
	ld.shared.v4.f32 	{%f57, %f58, %f59, %f60}, [%r93];
	setp.gt.f32 	%p14, %f57, %f56;
	selp.f32 	%f61, %f57, %f56, %p14;
	setp.gt.f32 	%p15, %f58, %f61;
	selp.f32 	%f62, %f58, %f61, %p15;
	setp.gt.f32 	%p16, %f59, %f62;
	selp.f32 	%f63, %f59, %f62, %p16;
	setp.gt.f32 	%p17, %f60, %f63;
	selp.f32 	%f64, %f60, %f63, %p17;
	ld.shared.v4.f32 	{%f65, %f66, %f67, %f68}, [%r93+16];
	setp.gt.f32 	%p18, %f65, %f64;
	selp.f32 	%f69, %f65, %f64, %p18;
	setp.gt.f32 	%p19, %f66, %f69;
	selp.f32 	%f70, %f66, %f69, %p19;
	setp.gt.f32 	%p20, %f67, %f70;
	selp.f32 	%f71, %f67, %f70, %p20;
	setp.gt.f32 	%p21, %f68, %f71;
	selp.f32 	%f196, %f68, %f71, %p21;
	add.s32 	%r94, %r94, 16;
	add.s32 	%r93, %r93, 64;
	setp.ne.s32 	%p22, %r94, 0;
	@%p22 bra 	$L__BB3_6;
$L__BB3_7:
	setp.eq.s32 	%p23, %r9, 0;
	@%p23 bra 	$L__BB3_16;
	and.b32  	%r17, %r8, 7;
	setp.lt.u32 	%p24, %r9, 8;
	@%p24 bra 	$L__BB3_10;
	shl.b32 	%r66, %r96, 2;
	add.s32 	%r68, %r61, %r66;
	ld.shared.f32 	%f73, [%r68];
	setp.gt.f32 	%p25, %f73, %f196;
	selp.f32 	%f74, %f73, %f196, %p25;
	ld.shared.f32 	%f75, [%r68+4];
	setp.gt.f32 	%p26, %f75, %f74;
	selp.f32 	%f76, %f75, %f74, %p26;
	ld.shared.f32 	%f77, [%r68+8];
	setp.gt.f32 	%p27, %f77, %f76;
	selp.f32 	%f78, %f77, %f76, %p27;
	ld.shared.f32 	%f79, [%r68+12];
	setp.gt.f32 	%p28, %f79, %f78;
	selp.f32 	%f80, %f79, %f78, %p28;
	ld.shared.f32 	%f81, [%r68+16];
	setp.gt.f32 	%p29, %f81, %f80;
	selp.f32 	%f82, %f81, %f80, %p29;
	ld.shared.f32 	%f83, [%r68+20];
	setp.gt.f32 	%p30, %f83, %f82;
	selp.f32 	%f84, %f83, %f82, %p30;
	ld.shared.f32 	%f85, [%r68+24];
	setp.gt.f32 	%p31, %f85, %f84;
	selp.f32 	%f86, %f85, %f84, %p31;
	ld.shared.f32 	%f87, [%r68+28];
	setp.gt.f32 	%p32, %f87, %f86;
	selp.f32 	%f196, %f87, %f86, %p32;
	add.s32 	%r96, %r96, 8;
$L__BB3_10:
	setp.eq.s32 	%p33, %r17, 0;
	@%p33 bra 	$L__BB3_16;
	and.b32  	%r20, %r8, 3;
	setp.lt.u32 	%p34, %r17, 4;
	@%p34 bra 	$L__BB3_13;
	shl.b32 	%r69, %r96, 2;
	add.s32 	%r71, %r61, %r69;
	ld.shared.f32 	%f89, [%r71];
	setp.gt.f32 	%p35, %f89, %f196;
	selp.f32 	%f90, %f89, %f196, %p35;
	ld.shared.f32 	%f91, [%r71+4];
	setp.gt.f32 	%p36, %f91, %f90;
	selp.f32 	%f92, %f91, %f90, %p36;
	ld.shared.f32 	%f93, [%r71+8];
	setp.gt.f32 	%p37, %f93, %f92;
	selp.f32 	%f94, %f93, %f92, %p37;
	ld.shared.f32 	%f95, [%r71+12];
	setp.gt.f32 	%p38, %f95, %f94;
	selp.f32 	%f196, %f95, %f94, %p38;
	add.s32 	%r96, %r96, 4;
$L__BB3_13:
	setp.eq.s32 	%p39, %r20, 0;
	@%p39 bra 	$L__BB3_16;
	shl.b32 	%r72, %r96, 2;
	add.s32 	%r99, %r61, %r72;
	neg.s32 	%r98, %r20;
$L__BB3_15:
	.pragma "nounroll";
	ld.shared.f32 	%f96, [%r99];
	setp.gt.f32 	%p40, %f96, %f196;
	selp.f32 	%f196, %f96, %f196, %p40;
	add.s32 	%r99, %r99, 4;
	add.s32 	%r98, %r98, 1;
	setp.ne.s32 	%p41, %r98, 0;
	@%p41 bra 	$L__BB3_15;
$L__BB3_16:
	st.shared.f32 	[sdata], %f196;
$L__BB3_17:
	setp.ge.s32 	%p42, %r108, %r58;
	bar.sync 	0;
	mov.f32 	%f198, 0f00000000;
	ld.shared.f32 	%f17, [sdata];
	@%p42 bra 	$L__BB3_20;
	mul.lo.s32 	%r29, %r58, %r1;
	mov.f32 	%f198, 0f00000000;
	mov.u32 	%r30, %ntid.x;
	mov.u32 	%r100, %r108;
$L__BB3_19:
	add.s32 	%r74, %r100, %r29;
	mul.wide.s32 	%rd5, %r74, 4;
	add.s64 	%rd6, %rd1, %rd5;
	ld.global.f32 	%f99, [%rd6];
	sub.f32 	%f100, %f99, %f17;
	fma.rn.f32 	%f101, %f100, 0f3BBB989D, 0f3F000000;
	cvt.sat.f32.f32 	%f102, %f101;
	mov.f32 	%f103, 0f4B400001;
	mov.f32 	%f104, 0f437C0000;
	fma.rm.f32 	%f105, %f102, %f104, %f103;
	add.f32 	%f106, %f105, 0fCB40007F;
	neg.f32 	%f107, %f106;
	fma.rn.f32 	%f108, %f100, 0f3FB8AA3B, %f107;
	fma.rn.f32 	%f109, %f100, 0f32A57060, %f108;
	mov.b32 	%r75, %f105;
	shl.b32 	%r76, %r75, 23;
	mov.b32 	%f110, %r76;
	ex2.approx.ftz.f32 	%f111, %f109;
	fma.rn.f32 	%f198, %f111, %f110, %f198;
	add.s32 	%r100, %r100, %r30;
	setp.lt.s32 	%p43, %r100, %r58;
	@%p43 bra 	$L__BB3_19;
$L__BB3_20:
	setp.ne.s32 	%p44, %r108, 0;
	st.shared.f32 	[%r7], %f198;
	bar.sync 	0;
	@%p44 bra 	$L__BB3_34;
	mov.u32 	%r33, %ntid.x;
	and.b32  	%r34, %r33, 15;
	setp.lt.u32 	%p45, %r33, 16;
	mov.f32 	%f207, 0f00000000;
	mov.b32 	%r104, 0;
	@%p45 bra 	$L__BB3_24;
	and.b32  	%r104, %r33, 2032;
	add.s32 	%r101, %r61, 32;
	and.b32  	%r80, %r33, -16;
	neg.s32 	%r102, %r80;
	mov.f32 	%f207, 0f00000000;
$L__BB3_23:
	.pragma "nounroll";
	ld.shared.v4.f32 	{%f115, %f116, %f117, %f118}, [%r101+-32];
	add.f32 	%f119, %f207, %f115;
	add.f32 	%f120, %f119, %f116;
	add.f32 	%f121, %f120, %f117;
	add.f32 	%f122, %f121, %f118;
	ld.shared.v4.f32 	{%f123, %f124, %f125, %f126}, [%r101+-16];
	add.f32 	%f127, %f122, %f123;
	add.f32 	%f128, %f127, %f124;
	add.f32 	%f129, %f128, %f125;
	add.f32 	%f130, %f129, %f126;
	ld.shared.v4.f32 	{%f131, %f132, %f133, %f134}, [%r101];
	add.f32 	%f135, %f130, %f131;
	add.f32 	%f136, %f135, %f132;
	add.f32 	%f137, %f136, %f133;
	add.f32 	%f138, %f137, %f134;
	ld.shared.v4.f32 	{%f139, %f140, %f141, %f142}, [%r101+16];
	add.f32 	%f143, %f138, %f139;
	add.f32 	%f144, %f143, %f140;
	add.f32 	%f145, %f144, %f141;
	add.f32 	%f207, %f145, %f142;
	add.s32 	%r102, %r102, 16;
	add.s32 	%r101, %r101, 64;
	setp.ne.s32 	%p46, %r102, 0;
	@%p46 bra 	$L__BB3_23;
$L__BB3_24:
	setp.eq.s32 	%p47, %r34, 0;
	@%p47 bra 	$L__BB3_33;
	and.b32  	%r42, %r33, 7;
	setp.lt.u32 	%p48, %r34, 8;
	@%p48 bra 	$L__BB3_27;
	shl.b32 	%r81, %r104, 2;
	add.s32 	%r83, %r61, %r81;
	ld.shared.f32 	%f147, [%r83];
	add.f32 	%f148, %f207, %f147;
	ld.shared.f32 	%f149, [%r83+4];
	add.f32 	%f150, %f148, %f149;
	ld.shared.f32 	%f151, [%r83+8];
	add.f32 	%f152, %f150, %f151;
	ld.shared.f32 	%f153, [%r83+12];
	add.f32 	%f154, %f152, %f153;
	ld.shared.f32 	%f155, [%r83+16];
	add.f32 	%f156, %f154, %f155;
	ld.shared.f32 	%f157, [%r83+20];
	add.f32 	%f158, %f156, %f157;
	ld.shared.f32 	%f159, [%r83+24];
	add.f32 	%f160, %f158, %f159;
	ld.shared.f32 	%f161, [%r83+28];
	add.f32 	%f207, %f160, %f161;
	add.s32 	%r104, %r104, 8;
$L__BB3_27:
	setp.eq.s32 	%p49, %r42, 0;
	@%p49 bra 	$L__BB3_33;
	and.b32  	%r45, %r33, 3;
	setp.lt.u32 	%p50, %r42, 4;
	@%p50 bra 	$L__BB3_30;
	shl.b32 	%r84, %r104, 2;
	add.s32 	%r86, %r61, %r84;
	ld.shared.f32 	%f163, [%r86];
	add.f32 	%f164, %f207, %f163;
	ld.shared.f32 	%f165, [%r86+4];
	add.f32 	%f166, %f164, %f165;
	ld.shared.f32 	%f167, [%r86+8];
	add.f32 	%f168, %f166, %f167;
	ld.shared.f32 	%f169, [%r86+12];
	add.f32 	%f207, %f168, %f169;
	add.s32 	%r104, %r104, 4;
$L__BB3_30:
	setp.eq.s32 	%p51, %r45, 0;
	@%p51 bra 	$L__BB3_33;
	shl.b32 	%r87, %r104, 2;
	add.s32 	%r107, %r61, %r87;
	neg.s32 	%r106, %r45;
$L__BB3_32:
	.pragma "nounroll";
	ld.shared.f32 	%f170, [%r107];
	add.f32 	%f207, %f207, %f170;
	add.s32 	%r107, %r107, 4;
	add.s32 	%r106, %r106, 1;
	setp.ne.s32 	%p52, %r106, 0;
	@%p52 bra 	$L__BB3_32;
$L__BB3_33:
	st.shared.f32 	[sdata], %f207;
$L__BB3_34:
	setp.ge.s32 	%p53, %r108, %r58;
	bar.sync 	0;
	@%p53 bra 	$L__BB3_37;
	ld.shared.f32 	%f34, [sdata];
	mul.lo.s32 	%r54, %r58, %r1;
	mov.u32 	%r55, %ntid.x;
$L__BB3_36:
	add.s32 	%r89, %r108, %r54;
	mul.wide.s32 	%rd7, %r89, 4;
	add.s64 	%rd8, %rd1, %rd7;
	ld.global.f32 	%f171, [%rd8];
	sub.f32 	%f172, %f171, %f17;
	fma.rn.f32 	%f173, %f172, 0f3BBB989D, 0f3F000000;
	cvt.sat.f32.f32 	%f174, %f173;
	mov.f32 	%f175, 0f4B400001;
	mov.f32 	%f176, 0f437C0000;
	fma.rm.f32 	%f177, %f174, %f176, %f175;
	add.f32 	%f178, %f177, 0fCB40007F;
	neg.f32 	%f179, %f178;
	fma.rn.f32 	%f180, %f172, 0f3FB8AA3B, %f179;
	fma.rn.f32 	%f181, %f172, 0f32A57060, %f180;
	mov.b32 	%r90, %f177;
	shl.b32 	%r91, %r90, 23;
	mov.b32 	%f182, %r91;
	ex2.approx.ftz.f32 	%f183, %f181;
	mul.f32 	%f184, %f183, %f182;
	div.rn.f32 	%f185, %f184, %f34;
	st.global.f32 	[%rd8], %f185;
	add.s32 	%r108, %r108, %r55;
	setp.lt.s32 	%p54, %r108, %r58;
	@%p54 bra 	$L__BB3_36;
$L__BB3_37:
	ret;

}
	// .globl	_Z16kernel_attentionPKfS0_Pfii
.visible .entry _Z16kernel_attentionPKfS0_Pfii(
	.param .u64 .ptr .align 1 _Z16kernel_attentionPKfS0_Pfii_param_0,
	.param .u64 .ptr .align 1 _Z16kernel_attentionPKfS0_Pfii_param_1,
	.param .u64 .ptr .align 1 _Z16kernel_attentionPKfS0_Pfii_param_2,
	.param .u32 _Z16kernel_attentionPKfS0_Pfii_param_3,
	.param .u32 _Z16kernel_attentionPKfS0_Pfii_param_4
)
{
	.reg .pred 	%p<12>;
	.reg .b32 	%r<38>;
	.reg .b32 	%f<67>;
	.reg .b64 	%rd<39>;

	ld.param.u64 	%rd4, [_Z16kernel_attentionPKfS0_Pfii_param_0];
	ld.param.u64 	%rd5, [_Z16kernel_attentionPKfS0_Pfii_param_1];
	ld.param.u64 	%rd3, [_Z16kernel_attentionPKfS0_Pfii_param_2];
	ld.param.u32 	%r20, [_Z16kernel_attentionPKfS0_Pfii_param_3];
	ld.param.u32 	%r21, [_Z16kernel_attentionPKfS0_Pfii_param_4];
	cvta.to.global.u64 	%rd1, %rd5;
	cvta.to.global.u64 	%rd2, %rd4;
	mov.u32 	%r1, %ctaid.y;
	mov.u32 	%r2, %ctaid.x;
	setp.ge.s32 	%p1, %r1, %r20;
	setp.ge.s32 	%p2, %r2, %r21;
	or.pred  	%p3, %p1, %p2;
	@%p3 bra 	$L__BB4_13;
	mul.lo.s32 	%r3, %r20, %r1;
	add.s32 	%r23, %r20, -1;
	and.b32  	%r4, %r20, 7;
	setp.lt.u32 	%p4, %r23, 7;
	mov.f32 	%f66, 0f00000000;
	mov.b32 	%r36, 0;
	@%p4 bra 	$L__BB4_4;
	and.b32  	%r36, %r20, -8;
	neg.s32 	%r34, %r36;
	shl.b32 	%r7, %r21, 3;
	mov.f32 	%f66, 0f00000000;
	mul.wide.s32 	%rd10, %r21, 4;
	mov.u32 	%r32, %r2;
	mov.u32 	%r33, %r3;
$L__BB4_3:
	.pragma "nounroll";
	mul.wide.s32 	%rd6, %r33, 4;
	add.s64 	%rd7, %rd2, %rd6;
	ld.global.f32 	%f16, [%rd7];
	mul.wide.s32 	%rd8, %r32, 4;
	add.s64 	%rd9, %rd1, %rd8;
	ld.global.f32 	%f17, [%rd9];
	fma.rn.f32 	%f18, %f16, %f17, %f66;
	ld.global.f32 	%f19, [%rd7+4];
	add.s64 	%rd11, %rd9, %rd10;
	ld.global.f32 	%f20, [%rd11];
	fma.rn.f32 	%f21, %f19, %f20, %f18;
	ld.global.f32 	%f22, [%rd7+8];
	add.s64 	%rd12, %rd11, %rd10;
	ld.global.f32 	%f23, [%rd12];
	fma.rn.f32 	%f24, %f22, %f23, %f21;
	ld.global.f32 	%f25, [%rd7+12];
	add.s64 	%rd13, %rd12, %rd10;
	ld.global.f32 	%f26, [%rd13];
	fma.rn.f32 	%f27, %f25, %f26, %f24;
	ld.global.f32 	%f28, [%rd7+16];
	add.s64 	%rd14, %rd13, %rd10;
	ld.global.f32 	%f29, [%rd14];
	fma.rn.f32 	%f30, %f28, %f29, %f27;
	ld.global.f32 	%f31, [%rd7+20];
	add.s64 	%rd15, %rd14, %rd10;
	ld.global.f32 	%f32, [%rd15];
	fma.rn.f32 	%f33, %f31, %f32, %f30;
	ld.global.f32 	%f34, [%rd7+24];
	add.s64 	%rd16, %rd15, %rd10;
	ld.global.f32 	%f35, [%rd16];
	fma.rn.f32 	%f36, %f34, %f35, %f33;
	ld.global.f32 	%f37, [%rd7+28];
	add.s64 	%rd17, %rd16, %rd10;
	ld.global.f32 	%f38, [%rd17];
	fma.rn.f32 	%f66, %f37, %f38, %f36;
	add.s32 	%r34, %r34, 8;
	add.s32 	%r33, %r33, 8;
	add.s32 	%r32, %r32, %r7;
	setp.ne.s32 	%p5, %r34, 0;
	@%p5 bra 	$L__BB4_3;
$L__BB4_4:
	setp.eq.s32 	%p6, %r4, 0;
	@%p6 bra 	$L__BB4_12;
	and.b32  	%r15, %r20, 3;
	setp.lt.u32 	%p7, %r4, 4;
	@%p7 bra 	$L__BB4_7;
	add.s32 	%r24, %r36, %r3;
	mul.wide.s32 	%rd18, %r24, 4;
	add.s64 	%rd19, %rd2, %rd18;
	ld.global.f32 	%f40, [%rd19];
	mad.lo.s32 	%r25, %r36, %r21, %r2;
	mul.wide.s32 	%rd20, %r25, 4;
	add.s64 	%rd21, %rd1, %rd20;
	ld.global.f32 	%f41, [%rd21];
	fma.rn.f32 	%f42, %f40, %f41, %f66;
	ld.global.f32 	%f43, [%rd19+4];
	mul.wide.s32 	%rd22, %r21, 4;
	add.s64 	%rd23, %rd21, %rd22;
	ld.global.f32 	%f44, [%rd23];
	fma.rn.f32 	%f45, %f43, %f44, %f42;
	ld.global.f32 	%f46, [%rd19+8];
	add.s64 	%rd24, %rd23, %rd22;
	ld.global.f32 	%f47, [%rd24];
	fma.rn.f32 	%f48, %f46, %f47, %f45;
	ld.global.f32 	%f49, [%rd19+12];
	add.s64 	%rd25, %rd24, %rd22;
	ld.global.f32 	%f50, [%rd25];
	fma.rn.f32 	%f66, %f49, %f50, %f48;
	add.s32 	%r36, %r36, 4;
$L__BB4_7:
	setp.eq.s32 	%p8, %r15, 0;
	@%p8 bra 	$L__BB4_12;
	setp.eq.s32 	%p9, %r15, 1;
	@%p9 bra 	$L__BB4_10;
	add.s32 	%r26, %r36, %r3;
	mul.wide.s32 	%rd26, %r26, 4;
	add.s64 	%rd27, %rd2, %rd26;
	ld.global.f32 	%f52, [%rd27];
	mad.lo.s32 	%r27, %r36, %r21, %r2;
	mul.wide.s32 	%rd28, %r27, 4;
	add.s64 	%rd29, %rd1, %rd28;
	ld.global.f32 	%f53, [%rd29];
	fma.rn.f32 	%f54, %f52, %f53, %f66;
	ld.global.f32 	%f55, [%rd27+4];
	mul.wide.s32 	%rd30, %r21, 4;
	add.s64 	%rd31, %rd29, %rd30;
	ld.global.f32 	%f56, [%rd31];
	fma.rn.f32 	%f66, %f55, %f56, %f54;
	add.s32 	%r36, %r36, 2;
$L__BB4_10:
	and.b32  	%r28, %r20, 1;
	setp.eq.b32 	%p10, %r28, 1;
	not.pred 	%p11, %p10;
	@%p11 bra 	$L__BB4_12;
	add.s32 	%r29, %r36, %r3;
	mul.wide.s32 	%rd32, %r29, 4;
	add.s64 	%rd33, %rd2, %rd32;
	ld.global.f32 	%f57, [%rd33];
	mad.lo.s32 	%r30, %r36, %r21, %r2;
	mul.wide.s32 	%rd34, %r30, 4;
	add.s64 	%rd35, %rd1, %rd34;
	ld.global.f32 	%f58, [%rd35];
	fma.rn.f32 	%f66, %f57, %f58, %f66;
$L__BB4_12:
	mad.lo.s32 	%r31, %r21, %r1, %r2;
	cvta.to.global.u64 	%rd36, %rd3;
	mul.wide.u32 	%rd37, %r31, 4;
	add.s64 	%rd38, %rd36, %rd37;
	st.global.f32 	[%rd38], %f66;
$L__BB4_13:
	ret;

}
	// .globl	_Z22kernel_attention_tiledPKfS0_Pfii
.visible .entry _Z22kernel_attention_tiledPKfS0_Pfii(
	.param .u64 .ptr .align 1 _Z22kernel_attention_tiledPKfS0_Pfii_param_0,
	.param .u64 .ptr .align 1 _Z22kernel_attention_tiledPKfS0_Pfii_param_1,
	.param .u64 .ptr .align 1 _Z22kernel_attention_tiledPKfS0_Pfii_param_2,
	.param .u32 _Z22kernel_attention_tiledPKfS0_Pfii_param_3,
	.param .u32 _Z22kernel_attention_tiledPKfS0_Pfii_param_4
)
{
	.reg .pred 	%p<12>;
	.reg .b32 	%r<42>;
	.reg .b32 	%f<63>;
	.reg .b64 	%rd<13>;
	// demoted variable
	.shared .align 4 .b8 _ZZ22kernel_attention_tiledPKfS0_PfiiE6tile_S[1024];
	// demoted variable
	.shared .align 4 .b8 _ZZ22kernel_attention_tiledPKfS0_PfiiE6tile_V[1024];
	ld.param.u64 	%rd3, [_Z22kernel_attention_tiledPKfS0_Pfii_param_0];
	ld.param.u64 	%rd4, [_Z22kernel_attention_tiledPKfS0_Pfii_param_1];
	ld.param.u64 	%rd5, [_Z22kernel_attention_tiledPKfS0_Pfii_param_2];
	ld.param.u32 	%r24, [_Z22kernel_attention_tiledPKfS0_Pfii_param_3];
	ld.param.u32 	%r25, [_Z22kernel_attention_tiledPKfS0_Pfii_param_4];
	mov.u32 	%r26, %ctaid.x;
	mov.u32 	%r27, %ctaid.y;
	mov.u32 	%r37, %tid.x;
	mov.u32 	%r39, %tid.y;
	shl.b32 	%r28, %r27, 4;
	add.s32 	%r3, %r28, %r39;
	shl.b32 	%r4, %r26, 4;
	add.s32 	%r5, %r4, %r37;
	setp.lt.s32 	%p1, %r24, 1;
	mov.f32 	%f62, 0f00000000;
	@%p1 bra 	$L__BB5_7;
	add.s32 	%r29, %r24, 15;
	shr.u32 	%r30, %r29, 4;
	shl.b32 	%r31, %r39, 6;
	mov.u32 	%r32, _ZZ22kernel_attention_tiledPKfS0_PfiiE6tile_S;
	add.s32 	%r6, %r32, %r31;
	shl.b32 	%r33, %r37, 2;
	add.s32 	%r7, %r6, %r33;
	mov.u32 	%r34, _ZZ22kernel_attention_tiledPKfS0_PfiiE6tile_V;
	add.s32 	%r9, %r34, %r33;
	add.s32 	%r8, %r9, %r31;
	neg.s32 	%r41, %r30;
	mad.lo.s32 	%r35, %r39, %r25, %r37;
	add.s32 	%r40, %r35, %r4;
	shl.b32 	%r12, %r25, 4;
	mad.lo.s32 	%r38, %r24, %r3, %r37;
	cvta.to.global.u64 	%rd1, %rd3;
	cvta.to.global.u64 	%rd2, %rd4;
	mov.f32 	%f62, 0f00000000;
$L__BB5_2:
	setp.ge.u32 	%p2, %r3, %r24;
	setp.ge.s32 	%p3, %r37, %r24;
	mov.f32 	%f60, 0f00000000;
	or.pred  	%p4, %p2, %p3;
	@%p4 bra 	$L__BB5_4;
	mul.wide.u32 	%rd6, %r38, 4;
	add.s64 	%rd7, %rd1, %rd6;
	ld.global.f32 	%f60, [%rd7];
$L__BB5_4:
	setp.ge.s32 	%p5, %r5, %r25;
	st.shared.f32 	[%r7], %f60;
	setp.ge.s32 	%p6, %r39, %r24;
	mov.f32 	%f61, 0f00000000;
	or.pred  	%p7, %p6, %p5;
	@%p7 bra 	$L__BB5_6;
	mul.wide.s32 	%rd8, %r40, 4;
	add.s64 	%rd9, %rd2, %rd8;
	ld.global.f32 	%f61, [%rd9];
$L__BB5_6:
	st.shared.f32 	[%r8], %f61;
	bar.sync 	0;
	ld.shared.f32 	%f12, [%r6];
	ld.shared.f32 	%f13, [%r9];
	fma.rn.f32 	%f14, %f12, %f13, %f62;
	ld.shared.f32 	%f15, [%r6+4];
	ld.shared.f32 	%f16, [%r9+64];
	fma.rn.f32 	%f17, %f15, %f16, %f14;
	ld.shared.f32 	%f18, [%r6+8];
	ld.shared.f32 	%f19, [%r9+128];
	fma.rn.f32 	%f20, %f18, %f19, %f17;
	ld.shared.f32 	%f21, [%r6+12];
	ld.shared.f32 	%f22, [%r9+192];
	fma.rn.f32 	%f23, %f21, %f22, %f20;
	ld.shared.f32 	%f24, [%r6+16];
	ld.shared.f32 	%f25, [%r9+256];
	fma.rn.f32 	%f26, %f24, %f25, %f23;
	ld.shared.f32 	%f27, [%r6+20];
	ld.shared.f32 	%f28, [%r9+320];
	fma.rn.f32 	%f29, %f27, %f28, %f26;
	ld.shared.f32 	%f30, [%r6+24];
	ld.shared.f32 	%f31, [%r9+384];
	fma.rn.f32 	%f32, %f30, %f31, %f29;
	ld.shared.f32 	%f33, [%r6+28];
	ld.shared.f32 	%f34, [%r9+448];
	fma.rn.f32 	%f35, %f33, %f34, %f32;
	ld.shared.f32 	%f36, [%r6+32];
	ld.shared.f32 	%f37, [%r9+512];
	fma.rn.f32 	%f38, %f36, %f37, %f35;
	ld.shared.f32 	%f39, [%r6+36];
	ld.shared.f32 	%f40, [%r9+576];
	fma.rn.f32 	%f41, %f39, %f40, %f38;
	ld.shared.f32 	%f42, [%r6+40];
	ld.shared.f32 	%f43, [%r9+640];
	fma.rn.f32 	%f44, %f42, %f43, %f41;
	ld.shared.f32 	%f45, [%r6+44];
	ld.shared.f32 	%f46, [%r9+704];
	fma.rn.f32 	%f47, %f45, %f46, %f44;
	ld.shared.f32 	%f48, [%r6+48];
	ld.shared.f32 	%f49, [%r9+768];
	fma.rn.f32 	%f50, %f48, %f49, %f47;
	ld.shared.f32 	%f51, [%r6+52];
	ld.shared.f32 	%f52, [%r9+832];
	fma.rn.f32 	%f53, %f51, %f52, %f50;
	ld.shared.f32 	%f54, [%r6+56];
	ld.shared.f32 	%f55, [%r9+896];
	fma.rn.f32 	%f56, %f54, %f55, %f53;
	ld.shared.f32 	%f57, [%r6+60];
	ld.shared.f32 	%f58, [%r9+960];
	fma.rn.f32 	%f62, %f57, %f58, %f56;
	bar.sync 	0;
	add.s32 	%r41, %r41, 1;
	setp.ne.s32 	%p8, %r41, 0;
	add.s32 	%r40, %r40, %r12;
	add.s32 	%r39, %r39, 16;
	add.s32 	%r38, %r38, 16;
	add.s32 	%r37, %r37, 16;
	@%p8 bra 	$L__BB5_2;
$L__BB5_7:
	setp.ge.s32 	%p9, %r3, %r24;
	setp.ge.s32 	%p10, %r5, %r25;
	or.pred  	%p11, %p9, %p10;
	@%p11 bra 	$L__BB5_9;
	mad.lo.s32 	%r36, %r25, %r3, %r5;
	cvta.to.global.u64 	%rd10, %rd5;
	mul.wide.s32 	%rd11, %r36, 4;
	add.s64 	%rd12, %rd10, %rd11;
	st.global.f32 	[%rd12], %f62;
$L__BB5_9:
	ret;

}


// ===== COMPILED SASS (sm_100) =====

	.target	sm_100

	.elftype	@"ET_EXEC"


//--------------------- .note.nv.tkinfo           --------------------------
	.section	.note.nv.tkinfo,"",@"SHT_NOTE"
	.sectionflags	@"SHF_NOTE_NV_TKINFO"
	.tkinfo
        /*0018*/ 	.word	0x00000002
        /*0030*/ 	.string	""
        /*0030*/ 	.string	"ptxas"
        /*0030*/ 	.string	"Cuda compilation tools, release 13.0, V13.0.88"
        /*0030*/ 	.string	"Build cuda_13.0.r13.0/compiler.36424714_0"
        /*0030*/ 	.string	"-arch sm_100 -m 64 "



//--------------------- .note.nv.cuinfo           --------------------------
	.section	.note.nv.cuinfo,"",@"SHT_NOTE"
	.sectionflags	@"SHF_NOTE_NV_CUINFO"
        /*0018*/ 	.short	0x0002
        /*001a*/ 	.short	0x0064
        /*001c*/ 	.short	0x0082
	.zero		2


//--------------------- .nv.info                  --------------------------
	.section	.nv.info,"",@"SHT_CUDA_INFO"
	.align	4


	//----- nvinfo : EIATTR_REGCOUNT
	.align		4
        /*0000*/ 	.byte	0x04, 0x2f
        /*0002*/ 	.short	(.L_1 - .L_0)
	.align		4
.L_0:
        /*0004*/ 	.word	index@(_Z16kernel_QKT_tiledPKfS0_Pfiif)
        /*0008*/ 	.word	0x0000001c


	//----- nvinfo : EIATTR_FRAME_SIZE
	.align		4
.L_1:
        /*000c*/ 	.byte	0x04, 0x11
        /*000e*/ 	.short	(.L_3 - .L_2)
	.align		4
.L_2:
        /*0010*/ 	.word	index@(_Z16kernel_QKT_tiledPKfS0_Pfiif)
        /*0014*/ 	.word	0x00000000


	//----- nvinfo : EIATTR_REGCOUNT
	.align		4
.L_3:
        /*0018*/ 	.byte	0x04, 0x2f
        /*001a*/ 	.short	(.L_5 - .L_4)
	.align		4
.L_4:
        /*001c*/ 	.word	index@(_Z10kernel_QKTPKfS0_Pfiif)
        /*0020*/ 	.word	0x0000001f


	//----- nvinfo : EIATTR_FRAME_SIZE
	.align		4
.L_5:
        /*0024*/ 	.byte	0x04, 0x11
        /*0026*/ 	.short	(.L_7 - .L_6)
	.align		4
.L_6:
        /*0028*/ 	.word	index@(_Z10kernel_QKTPKfS0_Pfiif)
        /*002c*/ 	.word	0x00000000


	//----- nvinfo : EIATTR_REGCOUNT
	.align		4
.L_7:
        /*0030*/ 	.byte	0x04, 0x2f
        /*0032*/ 	.short	(.L_9 - .L_8)
	.align		4
.L_8:
        /*0034*/ 	.word	index@(_Z14kernel_softmaxPfi)
        /*0038*/ 	.word	0x00000016


	//----- nvinfo : EIATTR_FRAME_SIZE
	.align		4
.L_9:
        /*003c*/ 	.byte	0x04, 0x11
        /*003e*/ 	.short	(.L_11 - .L_10)
	.align		4
.L_10:
        /*0040*/ 	.word	index@($__internal_1_$__cuda_sm3x_div_rn_noftz_f32_slowpath)
        /*0044*/ 	.word	0x00000000


	//----- nvinfo : EIATTR_FRAME_SIZE
	.align		4
.L_11:
        /*0048*/ 	.byte	0x04, 0x11
        /*004a*/ 	.short	(.L_13 - .L_12)
	.align		4
.L_12:
        /*004c*/ 	.word	index@(_Z14kernel_softmaxPfi)
        /*0050*/ 	.word	0x00000000


	//----- nvinfo : EIATTR_REGCOUNT
	.align		4
.L_13:
        /*0054*/ 	.byte	0x04, 0x2f
        /*0056*/ 	.short	(.L_15 - .L_14)
	.align		4
.L_14:
        /*0058*/ 	.word	index@(_Z20kernel_softmax_naivePfi)
        /*005c*/ 	.word	0x00000017


	//----- nvinfo : EIATTR_FRAME_SIZE
	.align		4
.L_15:
        /*0060*/ 	.byte	0x04, 0x11
        /*0062*/ 	.short	(.L_17 - .L_16)
	.align		4
.L_16:
        /*0064*/ 	.word	index@($__internal_0_$__cuda_sm3x_div_rn_noftz_f32_slowpath)
        /*0068*/ 	.word	0x00000000


	//----- nvinfo : EIATTR_FRAME_SIZE
	.align		4
.L_17:
        /*006c*/ 	.byte	0x04, 0x11
        /*006e*/ 	.short	(.L_19 - .L_18)
	.align		4
.L_18:
        /*0070*/ 	.word	index@(_Z20kernel_softmax_naivePfi)
        /*0074*/ 	.word	0x00000000


	//----- nvinfo : EIATTR_REGCOUNT
	.align		4
.L_19:
        /*0078*/ 	.byte	0x04, 0x2f
        /*007a*/ 	.short	(.L_21 - .L_20)
	.align		4
.L_20:
        /*007c*/ 	.word	index@(_Z16kernel_attentionPKfS0_Pfii)
        /*0080*/ 	.word	0x00000020


	//----- nvinfo : EIATTR_FRAME_SIZE
	.align		4
.L_21:
        /*0084*/ 	.byte	0x04, 0x11
        /*0086*/ 	.short	(.L_23 - .L_22)
	.align		4
.L_22:
        /*0088*/ 	.word	index@(_Z16kernel_attentionPKfS0_Pfii)
        /*008c*/ 	.word	0x00000000


	//----- nvinfo : EIATTR_REGCOUNT
	.align		4
.L_23:
        /*0090*/ 	.byte	0x04, 0x2f
        /*0092*/ 	.short	(.L_25 - .L_24)
	.align		4
.L_24:
        /*0094*/ 	.word	index@(_Z22kernel_attention_tiledPKfS0_Pfii)
        /*0098*/ 	.word	0x00000020


	//----- nvinfo : EIATTR_FRAME_SIZE
	.align		4
.L_25:
        /*009c*/ 	.byte	0x04, 0x11
        /*009e*/ 	.short	(.L_27 - .L_26)
	.align		4
.L_26:
        /*00a0*/ 	.word	index@(_Z22kernel_attention_tiledPKfS0_Pfii)
        /*00a4*/ 	.word	0x00000000


	//----- nvinfo : EIATTR_MIN_STACK_SIZE
	.align		4
.L_27:
        /*00a8*/ 	.byte	0x04, 0x12
        /*00aa*/ 	.short	(.L_29 - .L_28)
	.align		4
.L_28:
        /*00ac*/ 	.word	index@(_Z22kernel_attention_tiledPKfS0_Pfii)
        /*00b0*/ 	.word	0x00000000


	//----- nvinfo : EIATTR_MIN_STACK_SIZE
	.align		4
.L_29:
        /*00b4*/ 	.byte	0x04, 0x12
        /*00b6*/ 	.short	(.L_31 - .L_30)
	.align		4
.L_30:
        /*00b8*/ 	.word	index@(_Z16kernel_attentionPKfS0_Pfii)
        /*00bc*/ 	.word	0x00000000


	//----- nvinfo : EIATTR_MIN_STACK_SIZE
	.align		4
.L_31:
        /*00c0*/ 	.byte	0x04, 0x12
        /*00c2*/ 	.short	(.L_33 - .L_32)
	.align		4
.L_32:
        /*00c4*/ 	.word	index@(_Z20kernel_softmax_naivePfi)
        /*00c8*/ 	.word	0x00000000


	//----- nvinfo : EIATTR_MIN_STACK_SIZE
	.align		4
.L_33:
        /*00cc*/ 	.byte	0x04, 0x12
        /*00ce*/ 	.short	(.L_35 - .L_34)
	.align		4
.L_34:
        /*00d0*/ 	.word	index@(_Z14kernel_softmaxPfi)
        /*00d4*/ 	.word	0x00000000


	//----- nvinfo : EIATTR_MIN_STACK_SIZE
	.align		4
.L_35:
        /*00d8*/ 	.byte	0x04, 0x12
        /*00da*/ 	.short	(.L_37 - .L_36)
	.align		4
.L_36:
        /*00dc*/ 	.word	index@(_Z10kernel_QKTPKfS0_Pfiif)
        /*00e0*/ 	.word	0x00000000


	//----- nvinfo : EIATTR_MIN_STACK_SIZE
	.align		4
.L_37:
        /*00e4*/ 	.byte	0x04, 0x12
        /*00e6*/ 	.short	(.L_39 - .L_38)
	.align		4
.L_38:
        /*00e8*/ 	.word	index@(_Z16kernel_QKT_tiledPKfS0_Pfiif)
        /*00ec*/ 	.word	0x00000000
.L_39:


//--------------------- .nv.compat                --------------------------
	.section	.nv.compat,"",@"SHT_CUDA_COMPAT_INFO"
	.align	4
        /*0000*/ 	.byte	0x02, 0x09, 0x00, 0x00, 0x02, 0x02, 0x01, 0x00, 0x02, 0x05, 0x05, 0x00, 0x03, 0x07, 0x01, 0x01
        /*0010*/ 	.byte	0x02, 0x03, 0x00, 0x00, 0x02, 0x06, 0x01, 0x00, 0x04, 0x0b, 0x08, 0x00, 0x01, 0x00, 0x00, 0x00
        /*0020*/ 	.byte	0x00, 0x00, 0x00, 0x00


//--------------------- .nv.info._Z22kernel_attention_tiledPKfS0_Pfii --------------------------
	.section	.nv.info._Z22kernel_attention_tiledPKfS0_Pfii,"",@"SHT_CUDA_INFO"
	.sectionflags	@""
	.align	4


	//----- nvinfo : EIATTR_CUDA_API_VERSION
	.align		4
        /*0000*/ 	.byte	0x04, 0x37
        /*0002*/ 	.short	(.L_41 - .L_40)
.L_40:
        /*0004*/ 	.word	0x00000082


	//----- nvinfo : EIATTR_KPARAM_INFO
	.align		4
.L_41:
        /*0008*/ 	.byte	0x04, 0x17
        /*000a*/ 	.short	(.L_43 - .L_42)
.L_42:
        /*000c*/ 	.word	0x00000000
        /*0010*/ 	.short	0x0004
        /*0012*/ 	.short	0x001c
        /*0014*/ 	.byte	0x00, 0xf0, 0x11, 0x00


	//----- nvinfo : EIATTR_KPARAM_INFO
	.align		4
.L_43:
        /*0018*/ 	.byte	0x04, 0x17
        /*001a*/ 	.short	(.L_45 - .L_44)
.L_44:
        /*001c*/ 	.word	0x00000000
        /*0020*/ 	.short	0x0003
        /*0022*/ 	.short	0x0018
        /*0024*/ 	.byte	0x00, 0xf0, 0x11, 0x00


	//----- nvinfo : EIATTR_KPARAM_INFO
	.align		4
.L_45:
        /*0028*/ 	.byte	0x04, 0x17
        /*002a*/ 	.short	(.L_47 - .L_46)
.L_46:
        /*002c*/ 	.word	0x00000000
        /*0030*/ 	.short	0x0002
        /*0032*/ 	.short	0x0010
        /*0034*/ 	.byte	0x00, 0xf5, 0x21, 0x00


	//----- nvinfo : EIATTR_KPARAM_INFO
	.align		4
.L_47:
        /*0038*/ 	.byte	0x04, 0x17
        /*003a*/ 	.short	(.L_49 - .L_48)
.L_48:
        /*003c*/ 	.word	0x00000000
        /*0040*/ 	.short	0x0001
        /*0042*/ 	.short	0x0008
        /*0044*/ 	.byte	0x00, 0xf5, 0x21, 0x00


	//----- nvinfo : EIATTR_KPARAM_INFO
	.align		4
.L_49:
        /*0048*/ 	.byte	0x04, 0x17
        /*004a*/ 	.short	(.L_51 - .L_50)
.L_50:
        /*004c*/ 	.word	0x00000000
        /*0050*/ 	.short	0x0000
        /*0052*/ 	.short	0x0000
        /*0054*/ 	.byte	0x00, 0xf5, 0x21, 0x00


	//----- nvinfo : EIATTR_SPARSE_MMA_MASK
	.align		4
.L_51:
        /*0058*/ 	.byte	0x03, 0x50
        /*005a*/ 	.short	0x0000


	//----- nvinfo : EIATTR_MAXREG_COUNT
	.align		4
        /*005c*/ 	.byte	0x03, 0x1b
        /*005e*/ 	.short	0x00ff


	//----- nvinfo : EIATTR_NUM_BARRIERS
	.align		4
        /*0060*/ 	.byte	0x02, 0x4c
        /*0062*/ 	.byte	0x01
	.zero		1


	//----- nvinfo : EIATTR_MERCURY_ISA_VERSION
	.align		4
        /*0064*/ 	.byte	0x03, 0x5f
        /*0066*/ 	.short	0x0101


	//----- nvinfo : EIATTR_VRC_CTA_INIT_COUNT
	.align		4
        /*0068*/ 	.byte	0x02, 0x4a
	.zero		1
	.zero		1


	//----- nvinfo : EIATTR_EXIT_INSTR_OFFSETS
	.align		4
        /*006c*/ 	.byte	0x04, 0x1c
        /*006e*/ 	.short	(.L_53 - .L_52)


	//   ....[0]....
.L_52:
        /*0070*/ 	.word	0x000005e0


	//   ....[1]....
        /*0074*/ 	.word	0x00000630


	//----- nvinfo : EIATTR_CBANK_PARAM_SIZE
	.align		4
.L_53:
        /*0078*/ 	.byte	0x03, 0x19
        /*007a*/ 	.short	0x0020


	//----- nvinfo : EIATTR_PARAM_CBANK
	.align		4
        /*007c*/ 	.byte	0x04, 0x0a
        /*007e*/ 	.short	(.L_55 - .L_54)
	.align		4
.L_54:
        /*0080*/ 	.word	index@(.nv.constant0._Z22kernel_attention_tiledPKfS0_Pfii)
        /*0084*/ 	.short	0x0380
        /*0086*/ 	.short	0x0020


	//----- nvinfo : EIATTR_SW_WAR
	.align		4
.L_55:
        /*0088*/ 	.byte	0x04, 0x36
        /*008a*/ 	.short	(.L_57 - .L_56)
.L_56:
        /*008c*/ 	.word	0x00000008
.L_57:


//--------------------- .nv.info._Z16kernel_attentionPKfS0_Pfii --------------------------
	.section	.nv.info._Z16kernel_attentionPKfS0_Pfii,"",@"SHT_CUDA_INFO"
	.sectionflags	@""
	.align	4


	//----- nvinfo : EIATTR_CUDA_API_VERSION
	.align		4
        /*0000*/ 	.byte	0x04, 0x37
        /*0002*/ 	.short	(.L_59 - .L_58)
.L_58:
        /*0004*/ 	.word	0x00000082


	//----- nvinfo : EIATTR_KPARAM_INFO
	.align		4
.L_59:
        /*0008*/ 	.byte	0x04, 0x17
        /*000a*/ 	.short	(.L_61 - .L_60)
.L_60:
        /*000c*/ 	.word	0x00000000
        /*0010*/ 	.short	0x0004
        /*0012*/ 	.short	0x001c
        /*0014*/ 	.byte	0x00, 0xf0, 0x11, 0x00


	//----- nvinfo : EIATTR_KPARAM_INFO
	.align		4
.L_61:
        /*0018*/ 	.byte	0x04, 0x17
        /*001a*/ 	.short	(.L_63 - .L_62)
.L_62:
        /*001c*/ 	.word	0x00000000
        /*0020*/ 	.short	0x0003
        /*0022*/ 	.short	0x0018
        /*0024*/ 	.byte	0x00, 0xf0, 0x11, 0x00


	//----- nvinfo : EIATTR_KPARAM_INFO
	.align		4
.L_63:
        /*0028*/ 	.byte	0x04, 0x17
        /*002a*/ 	.short	(.L_65 - .L_64)
.L_64:
        /*002c*/ 	.word	0x00000000
        /*0030*/ 	.short	0x0002
        /*0032*/ 	.short	0x0010
        /*0034*/ 	.byte	0x00, 0xf5, 0x21, 0x00


	//----- nvinfo : EIATTR_KPARAM_INFO
	.align		4
.L_65:
        /*0038*/ 	.byte	0x04, 0x17
        /*003a*/ 	.short	(.L_67 - .L_66)
.L_66:
        /*003c*/ 	.word	0x00000000
        /*0040*/ 	.short	0x0001
        /*0042*/ 	.short	0x0008
        /*0044*/ 	.byte	0x00, 0xf5, 0x21, 0x00


	//----- nvinfo : EIATTR_KPARAM_INFO
	.align		4
.L_67:
        /*0048*/ 	.byte	0x04, 0x17
        /*004a*/ 	.short	(.L_69 - .L_68)
.L_68:
        /*004c*/ 	.word	0x00000000
        /*0050*/ 	.short	0x0000
        /*0052*/ 	.short	0x0000
        /*0054*/ 	.byte	0x00, 0xf5, 0x21, 0x00


	//----- nvinfo : EIATTR_SPARSE_MMA_MASK
	.align		4
.L_69:
        /*0058*/ 	.byte	0x03, 0x50
        /*005a*/ 	.short	0x0000


	//----- nvinfo : EIATTR_MAXREG_COUNT
	.align		4
        /*005c*/ 	.byte	0x03, 0x1b
        /*005e*/ 	.short	0x00ff


	//----- nvinfo : EIATTR_MERCURY_ISA_VERSION
	.align		4
        /*0060*/ 	.byte	0x03, 0x5f
        /*0062*/ 	.short	0x0101


	//----- nvinfo : EIATTR_VRC_CTA_INIT_COUNT
	.align		4
        /*0064*/ 	.byte	0x02, 0x4a
	.zero		1
	.zero		1


	//----- nvinfo : EIATTR_EXIT_INSTR_OFFSETS
	.align		4
        /*0068*/ 	.byte	0x04, 0x1c
        /*006a*/ 	.short	(.L_71 - .L_70)


	//   ....[0]....
.L_70:
        /*006c*/ 	.word	0x00000060


	//   ....[1]....
        /*0070*/ 	.word	0x00000770


	//----- nvinfo : EIATTR_CBANK_PARAM_SIZE
	.align		4
.L_71:
        /*0074*/ 	.byte	0x03, 0x19
        /*0076*/ 	.short	0x0020


	//----- nvinfo : EIATTR_PARAM_CBANK
	.align		4
        /*0078*/ 	.byte	0x04, 0x0a
        /*007a*/ 	.short	(.L_73 - .L_72)
	.align		4
.L_72:
        /*007c*/ 	.word	index@(.nv.constant0._Z16kernel_attentionPKfS0_Pfii)
        /*0080*/ 	.short	0x0380
        /*0082*/ 	.short	0x0020


	//----- nvinfo : EIATTR_SW_WAR
	.align		4
.L_73:
        /*0084*/ 	.byte	0x04, 0x36
        /*0086*/ 	.short	(.L_75 - .L_74)
.L_74:
        /*0088*/ 	.word	0x00000008
.L_75:


//--------------------- .nv.info._Z20kernel_softmax_naivePfi --------------------------
	.section	.nv.info._Z20kernel_softmax_naivePfi,"",@"SHT_CUDA_INFO"
	.sectionflags	@""
	.align	4


	//----- nvinfo : EIATTR_CUDA_API_VERSION
	.align		4
        /*0000*/ 	.byte	0x04, 0x37
        /*0002*/ 	.short	(.L_77 - .L_76)
.L_76:
        /*0004*/ 	.word	0x00000082


	//----- nvinfo : EIATTR_KPARAM_INFO
	.align		4
.L_77:
        /*0008*/ 	.byte	0x04, 0x17
        /*000a*/ 	.short	(.L_79 - .L_78)
.L_78:
        /*000c*/ 	.word	0x00000000
        /*0010*/ 	.short	0x0001
        /*0012*/ 	.short	0x0008
        /*0014*/ 	.byte	0x00, 0xf0, 0x11, 0x00


	//----- nvinfo : EIATTR_KPARAM_INFO
	.align		4
.L_79:
        /*0018*/ 	.byte	0x04, 0x17
        /*001a*/ 	.short	(.L_81 - .L_80)
.L_80:
        /*001c*/ 	.word	0x00000000
        /*0020*/ 	.short	0x0000
        /*0022*/ 	.short	0x0000
        /*0024*/ 	.byte	0x00, 0xf5, 0x21, 0x00


	//----- nvinfo : EIATTR_SPARSE_MMA_MASK
	.align		4
.L_81:
        /*0028*/ 	.byte	0x03, 0x50
        /*002a*/ 	.short	0x0000


	//----- nvinfo : EIATTR_MAXREG_COUNT
	.align		4
        /*002c*/ 	.byte	0x03, 0x1b
        /*002e*/ 	.short	0x00ff


	//----- nvinfo : EIATTR_NUM_BARRIERS
	.align		4
        /*0030*/ 	.byte	0x02, 0x4c
        /*0032*/ 	.byte	0x01
	.zero		1


	//----- nvinfo : EIATTR_MERCURY_ISA_VERSION
	.align		4
        /*0034*/ 	.byte	0x03, 0x5f
        /*0036*/ 	.short	0x0101


	//----- nvinfo : EIATTR_VRC_CTA_INIT_COUNT
	.align		4
        /*0038*/ 	.byte	0x02, 0x4a
	.zero		1
	.zero		1


	//----- nvinfo : EIATTR_EXIT_INSTR_OFFSETS
	.align		4
        /*003c*/ 	.byte	0x04, 0x1c
        /*003e*/ 	.short	(.L_83 - .L_82)


	//   ....[0]....
.L_82:
        /*0040*/ 	.word	0x00000f70


	//   ....[1]....
        /*0044*/ 	.word	0x000011c0


	//----- nvinfo : EIATTR_CRS_STACK_SIZE
	.align		4
.L_83:
        /*0048*/ 	.byte	0x04, 0x1e
        /*004a*/ 	.short	(.L_85 - .L_84)
.L_84:
        /*004c*/ 	.word	0x00000000


	//----- nvinfo : EIATTR_CBANK_PARAM_SIZE
	.align		4
.L_85:
        /*0050*/ 	.byte	0x03, 0x19
        /*0052*/ 	.short	0x000c


	//----- nvinfo : EIATTR_PARAM_CBANK
	.align		4
        /*0054*/ 	.byte	0x04, 0x0a
        /*0056*/ 	.short	(.L_87 - .L_86)
	.align		4
.L_86:
        /*0058*/ 	.word	index@(.nv.constant0._Z20kernel_softmax_naivePfi)
        /*005c*/ 	.short	0x0380
        /*005e*/ 	.short	0x000c


	//----- nvinfo : EIATTR_SW_WAR
	.align		4
.L_87:
        /*0060*/ 	.byte	0x04, 0x36
        /*0062*/ 	.short	(.L_89 - .L_88)
.L_88:
        /*0064*/ 	.word	0x00000008
.L_89:


//--------------------- .nv.info._Z14kernel_softmaxPfi --------------------------
	.section	.nv.info._Z14kernel_softmaxPfi,"",@"SHT_CUDA_INFO"
	.sectionflags	@""
	.align	4


	//----- nvinfo : EIATTR_CUDA_API_VERSION
	.align		4
        /*0000*/ 	.byte	0x04, 0x37
        /*0002*/ 	.short	(.L_91 - .L_90)
.L_90:
        /*0004*/ 	.word	0x00000082


	//----- nvinfo : EIATTR_KPARAM_INFO
	.align		4
.L_91:
        /*0008*/ 	.byte	0x04, 0x17
        /*000a*/ 	.short	(.L_93 - .L_92)
.L_92:
        /*000c*/ 	.word	0x00000000
        /*0010*/ 	.short	0x0001
        /*0012*/ 	.short	0x0008
        /*0014*/ 	.byte	0x00, 0xf0, 0x11, 0x00


	//----- nvinfo : EIATTR_KPARAM_INFO
	.align		4
.L_93:
        /*0018*/ 	.byte	0x04, 0x17
        /*001a*/ 	.short	(.L_95 - .L_94)
.L_94:
        /*001c*/ 	.word	0x00000000
        /*0020*/ 	.short	0x0000
        /*0022*/ 	.short	0x0000
        /*0024*/ 	.byte	0x00, 0xf5, 0x21, 0x00


	//----- nvinfo : EIATTR_SPARSE_MMA_MASK
	.align		4
.L_95:
        /*0028*/ 	.byte	0x03, 0x50
        /*002a*/ 	.short	0x0000


	//----- nvinfo : EIATTR_MAXREG_COUNT
	.align		4
        /*002c*/ 	.byte	0x03, 0x1b
        /*002e*/ 	.short	0x00ff


	//----- nvinfo : EIATTR_NUM_BARRIERS
	.align		4
        /*0030*/ 	.byte	0x02, 0x4c
        /*0032*/ 	.byte	0x01
	.zero		1


	//----- nvinfo : EIATTR_MERCURY_ISA_VERSION
	.align		4
        /*0034*/ 	.byte	0x03, 0x5f
        /*0036*/ 	.short	0x0101


	//----- nvinfo : EIATTR_VRC_CTA_INIT_COUNT
	.align		4
        /*0038*/ 	.byte	0x02, 0x4a
	.zero		1
	.zero		1


	//----- nvinfo : EIATTR_EXIT_INSTR_OFFSETS
	.align		4
        /*003c*/ 	.byte	0x04, 0x1c
        /*003e*/ 	.short	(.L_97 - .L_96)


	//   ....[0]....
.L_96:
        /*0040*/ 	.word	0x00000aa0


	//   ....[1]....
        /*0044*/ 	.word	0x00000ca0


	//----- nvinfo : EIATTR_CRS_STACK_SIZE
	.align		4
.L_97:
        /*0048*/ 	.byte	0x04, 0x1e
        /*004a*/ 	.short	(.L_99 - .L_98)
.L_98:
        /*004c*/ 	.word	0x00000000


	//----- nvinfo : EIATTR_CBANK_PARAM_SIZE
	.align		4
.L_99:
        /*0050*/ 	.byte	0x03, 0x19
        /*0052*/ 	.short	0x000c


	//----- nvinfo : EIATTR_PARAM_CBANK
	.align		4
        /*0054*/ 	.byte	0x04, 0x0a
        /*0056*/ 	.short	(.L_101 - .L_100)
	.align		4
.L_100:
        /*0058*/ 	.word	index@(.nv.constant0._Z14kernel_softmaxPfi)
        /*005c*/ 	.short	0x0380
        /*005e*/ 	.short	0x000c


	//----- nvinfo : EIATTR_SW_WAR
	.align		4
.L_101:
        /*0060*/ 	.byte	0x04, 0x36
        /*0062*/ 	.short	(.L_103 - .L_102)
.L_102:
        /*0064*/ 	.word	0x00000008
.L_103:


//--------------------- .nv.info._Z10kernel_QKTPKfS0_Pfiif --------------------------
	.section	.nv.info._Z10kernel_QKTPKfS0_Pfiif,"",@"SHT_CUDA_INFO"
	.sectionflags	@""
	.align	4


	//----- nvinfo : EIATTR_CUDA_API_VERSION
	.align		4
        /*0000*/ 	.byte	0x04, 0x37
        /*0002*/ 	.short	(.L_105 - .L_104)
.L_104:
        /*0004*/ 	.word	0x00000082


	//----- nvinfo : EIATTR_KPARAM_INFO
	.align		4
.L_105:
        /*0008*/ 	.byte	0x04, 0x17
        /*000a*/ 	.short	(.L_107 - .L_106)
.L_106:
        /*000c*/ 	.word	0x00000000
        /*0010*/ 	.short	0x0005
        /*0012*/ 	.short	0x0020
        /*0014*/ 	.byte	0x00, 0xf0, 0x11, 0x00


	//----- nvinfo : EIATTR_KPARAM_INFO
	.align		4
.L_107:
        /*0018*/ 	.byte	0x04, 0x17
        /*001a*/ 	.short	(.L_109 - .L_108)
.L_108:
        /*001c*/ 	.word	0x00000000
        /*0020*/ 	.short	0x0004
        /*0022*/ 	.short	0x001c
        /*0024*/ 	.byte	0x00, 0xf0, 0x11, 0x00


	//----- nvinfo : EIATTR_KPARAM_INFO
	.align		4
.L_109:
        /*0028*/ 	.byte	0x04, 0x17
        /*002a*/ 	.short	(.L_111 - .L_110)
.L_110:
        /*002c*/ 	.word	0x00000000
        /*0030*/ 	.short	0x0003
        /*0032*/ 	.short	0x0018
        /*0034*/ 	.byte	0x00, 0xf0, 0x11, 0x00


	//----- nvinfo : EIATTR_KPARAM_INFO
	.align		4
.L_111:
        /*0038*/ 	.byte	0x04, 0x17
        /*003a*/ 	.short	(.L_113 - .L_112)
.L_112:
        /*003c*/ 	.word	0x00000000
        /*0040*/ 	.short	0x0002
        /*0042*/ 	.short	0x0010
        /*0044*/ 	.byte	0x00, 0xf5, 0x21, 0x00


	//----- nvinfo : EIATTR_KPARAM_INFO
	.align		4
.L_113:
        /*0048*/ 	.byte	0x04, 0x17
        /*004a*/ 	.short	(.L_115 - .L_114)
.L_114:
        /*004c*/ 	.word	0x00000000
        /*0050*/ 	.short	0x0001
        /*0052*/ 	.short	0x0008
        /*0054*/ 	.byte	0x00, 0xf5, 0x21, 0x00


	//----- nvinfo : EIATTR_KPARAM_INFO
	.align		4
.L_115:
        /*0058*/ 	.byte	0x04, 0x17
        /*005a*/ 	.short	(.L_117 - .L_116)
.L_116:
        /*005c*/ 	.word	0x00000000
        /*0060*/ 	.short	0x0000
        /*0062*/ 	.short	0x0000
        /*0064*/ 	.byte	0x00, 0xf5, 0x21, 0x00


	//----- nvinfo : EIATTR_SPARSE_MMA_MASK
	.align		4
.L_117:
        /*0068*/ 	.byte	0x03, 0x50
        /*006a*/ 	.short	0x0000


	//----- nvinfo : EIATTR_MAXREG_COUNT
	.align		4
        /*006c*/ 	.byte	0x03, 0x1b
        /*006e*/ 	.short	0x00ff


	//----- nvinfo : EIATTR_MERCURY_ISA_VERSION
	.align		4
        /*0070*/ 	.byte	0x03, 0x5f
        /*0072*/ 	.short	0x0101


	//----- nvinfo : EIATTR_VRC_CTA_INIT_COUNT
	.align		4
        /*0074*/ 	.byte	0x02, 0x4a
	.zero		1
	.zero		1


	//----- nvinfo : EIATTR_EXIT_INSTR_OFFSETS
	.align		4
        /*0078*/ 	.byte	0x04, 0x1c
        /*007a*/ 	.short	(.L_119 - .L_118)


	//   ....[0]....
.L_118:
        /*007c*/ 	.word	0x000000c0


	//   ....[1]....
        /*0080*/ 	.word	0x00000bf0


	//----- nvinfo : EIATTR_CBANK_PARAM_SIZE
	.align		4
.L_119:
        /*0084*/ 	.byte	0x03, 0x19
        /*0086*/ 	.short	0x0024


	//----- nvinfo : EIATTR_PARAM_CBANK
	.align		4
        /*0088*/ 	.byte	0x04, 0x0a
        /*008a*/ 	.short	(.L_121 - .L_120)
	.align		4
.L_120:
        /*008c*/ 	.word	index@(.nv.constant0._Z10kernel_QKTPKfS0_Pfiif)
        /*0090*/ 	.short	0x0380
        /*0092*/ 	.short	0x0024


	//----- nvinfo : EIATTR_SW_WAR
	.align		4
.L_121:
        /*0094*/ 	.byte	0x04, 0x36
        /*0096*/ 	.short	(.L_123 - .L_122)
.L_122:
        /*0098*/ 	.word	0x00000008
.L_123:


//--------------------- .nv.info._Z16kernel_QKT_tiledPKfS0_Pfiif --------------------------
	.section	.nv.info._Z16kernel_QKT_tiledPKfS0_Pfiif,"",@"SHT_CUDA_INFO"
	.sectionflags	@""
	.align	4


	//----- nvinfo : EIATTR_CUDA_API_VERSION
	.align		4
        /*0000*/ 	.byte	0x04, 0x37
        /*0002*/ 	.short	(.L_125 - .L_124)
.L_124:
        /*0004*/ 	.word	0x00000082


	//----- nvinfo : EIATTR_KPARAM_INFO
	.align		4
.L_125:
        /*0008*/ 	.byte	0x04, 0x17
        /*000a*/ 	.short	(.L_127 - .L_126)
.L_126:
        /*000c*/ 	.word	0x00000000
        /*0010*/ 	.short	0x0005
        /*0012*/ 	.short	0x0020
        /*0014*/ 	.byte	0x00, 0xf0, 0x11, 0x00


	//----- nvinfo : EIATTR_KPARAM_INFO
	.align		4
.L_127:
        /*0018*/ 	.byte	0x04, 0x17
        /*001a*/ 	.short	(.L_129 - .L_128)
.L_128:
        /*001c*/ 	.word	0x00000000
        /*0020*/ 	.short	0x0004
        /*0022*/ 	.short	0x001c
        /*0024*/ 	.byte	0x00, 0xf0, 0x11, 0x00


	//----- nvinfo : EIATTR_KPARAM_INFO
	.align		4
.L_129:
        /*0028*/ 	.byte	0x04, 0x17
        /*002a*/ 	.short	(.L_131 - .L_130)
.L_130:
        /*002c*/ 	.word	0x00000000
        /*0030*/ 	.short	0x0003
        /*0032*/ 	.short	0x0018
        /*0034*/ 	.byte	0x00, 0xf0, 0x11, 0x00


	//----- nvinfo : EIATTR_KPARAM_INFO
	.align		4
.L_131:
        /*0038*/ 	.byte	0x04, 0x17
        /*003a*/ 	.short	(.L_133 - .L_132)
.L_132:
        /*003c*/ 	.word	0x00000000
        /*0040*/ 	.short	0x0002
        /*0042*/ 	.short	0x0010
        /*0044*/ 	.byte	0x00, 0xf5, 0x21, 0x00


	//----- nvinfo : EIATTR_KPARAM_INFO
	.align		4
.L_133:
        /*0048*/ 	.byte	0x04, 0x17
        /*004a*/ 	.short	(.L_135 - .L_134)
.L_134:
        /*004c*/ 	.word	0x00000000
        /*0050*/ 	.short	0x0001
        /*0052*/ 	.short	0x0008
        /*0054*/ 	.byte	0x00, 0xf5, 0x21, 0x00


	//----- nvinfo : EIATTR_KPARAM_INFO
	.align		4
.L_135:
        /*0058*/ 	.byte	0x04, 0x17
        /*005a*/ 	.short	(.L_137 - .L_136)
.L_136:
        /*005c*/ 	.word	0x00000000
        /*0060*/ 	.short	0x0000
        /*0062*/ 	.short	0x0000
        /*0064*/ 	.byte	0x00, 0xf5, 0x21, 0x00


	//----- nvinfo : EIATTR_SPARSE_MMA_MASK
	.align		4
.L_137:
        /*0068*/ 	.byte	0x03, 0x50
        /*006a*/ 	.short	0x0000


	//----- nvinfo : EIATTR_MAXREG_COUNT
	.align		4
        /*006c*/ 	.byte	0x03, 0x1b
        /*006e*/ 	.short	0x00ff


	//----- nvinfo : EIATTR_NUM_BARRIERS
	.align		4
        /*0070*/ 	.byte	0x02, 0x4c
        /*0072*/ 	.byte	0x01
	.zero		1


	//----- nvinfo : EIATTR_MERCURY_ISA_VERSION
	.align		4
        /*0074*/ 	.byte	0x03, 0x5f
        /*0076*/ 	.short	0x0101


	//----- nvinfo : EIATTR_VRC_CTA_INIT_COUNT
	.align		4
        /*0078*/ 	.byte	0x02, 0x4a
	.zero		1
	.zero		1


	//----- nvinfo : EIATTR_EXIT_INSTR_OFFSETS
	.align		4
        /*007c*/ 	.byte	0x04, 0x1c
        /*007e*/ 	.short	(.L_139 - .L_138)


	//   ....[0]....
.L_138:
        /*0080*/ 	.word	0x00000870


	//   ....[1]....
        /*0084*/ 	.word	0x000008e0


	//----- nvinfo : EIATTR_CBANK_PARAM_SIZE
	.align		4
.L_139:
        /*0088*/ 	.byte	0x03, 0x19
        /*008a*/ 	.short	0x0024


	//----- nvinfo : EIATTR_PARAM_CBANK
	.align		4
        /*008c*/ 	.byte	0x04, 0x0a
        /*008e*/ 	.short	(.L_141 - .L_140)
	.align		4
.L_140:
        /*0090*/ 	.word	index@(.nv.constant0._Z16kernel_QKT_tiledPKfS0_Pfiif)
        /*0094*/ 	.short	0x0380
        /*0096*/ 	.short	0x0024


	//----- nvinfo : EIATTR_SW_WAR
	.align		4
.L_141:
        /*0098*/ 	.byte	0x04, 0x36
        /*009a*/ 	.short	(.L_143 - .L_142)
.L_142:
        /*009c*/ 	.word	0x00000008
.L_143:


//--------------------- .nv.callgraph             --------------------------
	.section	.nv.callgraph,"",@"SHT_CUDA_CALLGRAPH"
	.align	4
	.sectionentsize	8
	.align		4
        /*0000*/ 	.word	0x00000000
	.align		4
        /*0004*/ 	.word	0xffffffff
	.align		4
        /*0008*/ 	.word	0x00000000
	.align		4
        /*000c*/ 	.word	0xfffffffe
	.align		4
        /*0010*/ 	.word	0x00000000
	.align		4
        /*0014*/ 	.word	0xfffffffd
	.align		4
        /*0018*/ 	.word	0x00000000
	.align		4
        /*001c*/ 	.word	0xfffffffc


//--------------------- .text._Z22kernel_attention_tiledPKfS0_Pfii --------------------------
	.section	.text._Z22kernel_attention_tiledPKfS0_Pfii,"ax",@progbits
	.align	128
        .global         _Z22kernel_attention_tiledPKfS0_Pfii
        .type           _Z22kernel_attention_tiledPKfS0_Pfii,@function
        .size           _Z22kernel_attention_tiledPKfS0_Pfii,(.L_x_89 - _Z22kernel_attention_tiledPKfS0_Pfii)
        .other          _Z22kernel_attention_tiledPKfS0_Pfii,@"STO_CUDA_ENTRY STV_DEFAULT"
_Z22kernel_attention_tiledPKfS0_Pfii:
.text._Z22kernel_attention_tiledPKfS0_Pfii:
[----:B------:R-:W-:Y:S01]  /*0000*/  LDC R1, c[0x0][0x37c] ;  /* 0x0000df00ff017b82 */ /* 0x000fe20000000800 */
[----:B------:R-:W0:Y:S01]  /*0010*/  S2R R5, SR_CTAID.X ;  /* 0x0000000000057919 */ /* 0x000e220000002500 */
[----:B------:R-:W1:Y:S01]  /*0020*/  LDCU UR8, c[0x0][0x398] ;  /* 0x00007300ff0877ac */ /* 0x000e620008000800 */
[----:B------:R-:W-:Y:S01]  /*0030*/  HFMA2 R21, -RZ, RZ, 0, 0 ;  /* 0x00000000ff157431 */ /* 0x000fe200000001ff */
[----:B------:R-:W0:Y:S01]  /*0040*/  S2R R13, SR_TID.X ;  /* 0x00000000000d7919 */ /* 0x000e220000002100 */
[----:B------:R-:W2:Y:S01]  /*0050*/  LDCU UR13, c[0x0][0x39c] ;  /* 0x00007380ff0d77ac */ /* 0x000ea20008000800 */
[----:B------:R-:W3:Y:S01]  /*0060*/  S2R R3, SR_CTAID.Y ;  /* 0x0000000000037919 */ /* 0x000ee20000002600 */
[----:B------:R-:W4:Y:S01]  /*0070*/  LDCU.64 UR10, c[0x0][0x358] ;  /* 0x00006b00ff0a77ac */ /* 0x000f220008000a00 */
[----:B------:R-:W3:Y:S01]  /*0080*/  S2R R2, SR_TID.Y ;  /* 0x0000000000027919 */ /* 0x000ee20000002200 */
[----:B-1----:R-:W-:Y:S01]  /*0090*/  UISETP.GE.AND UP0, UPT, UR8, 0x1, UPT ;  /* 0x000000010800788c */ /* 0x002fe2000bf06270 */
[----:B0-----:R-:W-:-:S04]  /*00a0*/  LEA R0, R5, R13, 0x4 ;  /* 0x0000000d05007211 */ /* 0x001fc800078e20ff */
[----:B--2---:R-:W-:Y:S02]  /*00b0*/  ISETP.GE.AND P0, PT, R0, UR13, PT ;  /* 0x0000000d00007c0c */ /* 0x004fe4000bf06270 */
[----:B---3--:R-:W-:Y:S02]  /*00c0*/  LEA R3, R3, R2, 0x4 ;  /* 0x0000000203037211 */ /* 0x008fe400078e20ff */
[----:B----4-:R-:W-:Y:S09]  /*00d0*/  BRA.U !UP0, `(.L_x_0) ;  /* 0x00000005083c7547 */ /* 0x010ff2000b800000 */
[----:B------:R-:W0:Y:S01]  /*00e0*/  S2UR UR7, SR_CgaCtaId ;  /* 0x00000000000779c3 */ /* 0x000e220000008800 */
[----:B------:R-:W1:Y:S01]  /*00f0*/  LDCU UR12, c[0x0][0x39c] ;  /* 0x00007380ff0c77ac */ /* 0x000e620008000800 */
[----:B------:R-:W-:Y:S01]  /*0100*/  MOV R21, RZ ;  /* 0x000000ff00157202 */ /* 0x000fe20000000f00 */
[----:B------:R-:W-:Y:S01]  /*0110*/  IMAD R14, R3, UR8, R13 ;  /* 0x00000008030e7c24 */ /* 0x000fe2000f8e020d */
[----:B------:R-:W-:Y:S01]  /*0120*/  UMOV UR5, 0x400 ;  /* 0x0000040000057882 */ /* 0x000fe20000000000 */
[----:B------:R-:W-:-:S03]  /*0130*/  UIADD3 UR4, UPT, UPT, UR8, 0xf, URZ ;  /* 0x0000000f08047890 */ /* 0x000fc6000fffe0ff */
[----:B------:R-:W2:Y:S01]  /*0140*/  LDC R15, c[0x0][0x39c] ;  /* 0x0000e700ff0f7b82 */ /* 0x000ea20000000800 */
[----:B------:R-:W-:Y:S02]  /*0150*/  UIADD3 UR6, UPT, UPT, UR5, 0x400, URZ ;  /* 0x0000040005067890 */ /* 0x000fe4000fffe0ff */
[----:B------:R-:W-:Y:S01]  /*0160*/  USHF.R.U32.HI UR4, URZ, 0x4, UR4 ;  /* 0x00000004ff047899 */ /* 0x000fe20008011604 */
[----:B------:R-:W3:Y:S03]  /*0170*/  LDCU UR9, c[0x0][0x398] ;  /* 0x00007300ff0977ac */ /* 0x000ee60008000800 */
[----:B------:R-:W-:Y:S01]  /*0180*/  UIADD3 UR4, UPT, UPT, -UR4, URZ, URZ ;  /* 0x000000ff04047290 */ /* 0x000fe2000fffe1ff */
[----:B-1----:R-:W-:Y:S01]  /*0190*/  IMAD R12, R2, UR12, R13 ;  /* 0x0000000c020c7c24 */ /* 0x002fe2000f8e020d */
[----:B0-----:R-:W-:-:S04]  /*01a0*/  ULEA UR5, UR7, UR5, 0x18 ;  /* 0x0000000507057291 */ /* 0x001fc8000f8ec0ff */
[----:B------:R-:W-:Y:S01]  /*01b0*/  LEA R12, R5, R12, 0x4 ;  /* 0x0000000c050c7211 */ /* 0x000fe200078e20ff */
[----:B------:R-:W-:Y:S01]  /*01c0*/  ULEA UR6, UR7, UR6, 0x18 ;  /* 0x0000000607067291 */ /* 0x000fe2000f8ec0ff */
[----:B------:R-:W-:-:S05]  /*01d0*/  LEA R16, R2, UR5, 0x6 ;  /* 0x0000000502107c11 */ /* 0x000fca000f8e30ff */
[C---:B------:R-:W-:Y:S02]  /*01e0*/  LEA R17, R13.reuse, UR6, 0x2 ;  /* 0x000000060d117c11 */ /* 0x040fe4000f8e10ff */
[----:B------:R-:W-:Y:S02]  /*01f0*/  LEA R19, R13, R16, 0x2 ;  /* 0x000000100d137211 */ /* 0x000fe400078e10ff */
[----:B---3--:R-:W-:-:S07]  /*0200*/  LEA R18, R2, R17, 0x6 ;  /* 0x0000001102127211 */ /* 0x008fce00078e30ff */
.L_x_1:
[----:B------:R-:W-:Y:S01]  /*0210*/  UMOV UR8, UR9 ;  /* 0x0000000900087c82 */ /* 0x000fe20008000000 */
[----:B--2---:R-:W-:Y:S01]  /*0220*/  ISETP.GE.AND P1, PT, R0, R15, PT ;  /* 0x0000000f0000720c */ /* 0x004fe20003f26270 */
[----:B------:R-:W-:Y:S01]  /*0230*/  HFMA2 R22, -RZ, RZ, 0, 0 ;  /* 0x00000000ff167431 */ /* 0x000fe200000001ff */
[----:B------:R-:W-:Y:S02]  /*0240*/  ISETP.GE.AND P2, PT, R13, UR8, PT ;  /* 0x000000080d007c0c */ /* 0x000fe4000bf46270 */
[----:B------:R-:W-:Y:S02]  /*0250*/  ISETP.GE.OR P1, PT, R2, UR8, P1 ;  /* 0x0000000802007c0c */ /* 0x000fe40008f26670 */
[----:B------:R-:W-:Y:S02]  /*0260*/  ISETP.GE.U32.OR P2, PT, R3, UR8, P2 ;  /* 0x0000000803007c0c */ /* 0x000fe40009746470 */
[----:B------:R-:W-:-:S09]  /*0270*/  MOV R29, RZ ;  /* 0x000000ff001d7202 */ /* 0x000fd20000000f00 */
[----:B------:R-:W0:Y:S08]  /*0280*/  @!P1 LDC.64 R4, c[0x0][0x388] ;  /* 0x0000e200ff049b82 */ /* 0x000e300000000a00 */
[----:B------:R-:W1:Y:S01]  /*0290*/  @!P2 LDC.64 R6, c[0x0][0x380] ;  /* 0x0000e000ff06ab82 */ /* 0x000e620000000a00 */
[----:B0-----:R-:W-:-:S05]  /*02a0*/  @!P1 IMAD.WIDE R24, R12, 0x4, R4 ;  /* 0x000000040c189825 */ /* 0x001fca00078e0204 */
[----:B------:R-:W2:Y:S01]  /*02b0*/  @!P1 LDG.E R29, desc[UR10][R24.64] ;  /* 0x0000000a181d9981 */ /* 0x000ea2000c1e1900 */
[----:B-1----:R-:W-:-:S05]  /*02c0*/  @!P2 IMAD.WIDE.U32 R6, R14, 0x4, R6 ;  /* 0x000000040e06a825 */ /* 0x002fca00078e0006 */
[----:B------:R-:W3:Y:S01]  /*02d0*/  @!P2 LDG.E R22, desc[UR10][R6.64] ;  /* 0x0000000a0616a981 */ /* 0x000ee2000c1e1900 */
[----:B------:R-:W-:-:S04]  /*02e0*/  UIADD3 UR4, UPT, UPT, UR4, 0x1, URZ ;  /* 0x0000000104047890 */ /* 0x000fc8000fffe0ff */
[----:B------:R-:W-:Y:S01]  /*02f0*/  UISETP.NE.AND UP0, UPT, UR4, URZ, UPT ;  /* 0x000000ff0400728c */ /* 0x000fe2000bf05270 */
[----:B------:R-:W-:Y:S02]  /*0300*/  IADD3 R2, PT, PT, R2, 0x10, RZ ;  /* 0x0000001002027810 */ /* 0x000fe40007ffe0ff */
[----:B------:R-:W-:Y:S02]  /*0310*/  IADD3 R13, PT, PT, R13, 0x10, RZ ;  /* 0x000000100d0d7810 */ /* 0x000fe40007ffe0ff */
[----:B------:R-:W-:Y:S02]  /*0320*/  LEA R12, R15, R12, 0x4 ;  /* 0x0000000c0f0c7211 */ /* 0x000fe400078e20ff */
[----:B------:R-:W-:Y:S01]  /*0330*/  IADD3 R14, PT, PT, R14, 0x10, RZ ;  /* 0x000000100e0e7810 */ /* 0x000fe20007ffe0ff */
[----:B---3--:R-:W-:Y:S04]  /*0340*/  STS [R19], R22 ;  /* 0x0000001613007388 */ /* 0x008fe80000000800 */
[----:B--2---:R-:W-:Y:S01]  /*0350*/  STS [R18], R29 ;  /* 0x0000001d12007388 */ /* 0x004fe20000000800 */
[----:B------:R-:W-:Y:S06]  /*0360*/  BAR.SYNC.DEFER_BLOCKING 0x0 ;  /* 0x0000000000007b1d */ /* 0x000fec0000010000 */
[----:B------:R-:W-:Y:S04]  /*0370*/  LDS R28, [R17] ;  /* 0x00000000111c7984 */ /* 0x000fe80000000800 */
[----:B------:R-:W0:Y:S04]  /*0380*/  LDS.128 R8, [R16] ;  /* 0x0000000010087984 */ /* 0x000e280000000c00 */
[----:B------:R-:W1:Y:S04]  /*0390*/  LDS R29, [R17+0x40] ;  /* 0x00004000111d7984 */ /* 0x000e680000000800 */
[----:B------:R-:W2:Y:S04]  /*03a0*/  LDS R27, [R17+0x80] ;  /* 0x00008000111b7984 */ /* 0x000ea80000000800 */
[----:B------:R-:W3:Y:S04]  /*03b0*/  LDS R26, [R17+0xc0] ;  /* 0x0000c000111a7984 */ /* 0x000ee80000000800 */
[----:B------:R-:W-:Y:S04]  /*03c0*/  LDS R23, [R17+0x100] ;  /* 0x0001000011177984 */ /* 0x000fe80000000800 */
[----:B------:R-:W4:Y:S04]  /*03d0*/  LDS.128 R4, [R16+0x10] ;  /* 0x0000100010047984 */ /* 0x000f280000000c00 */
[----:B------:R-:W5:Y:S04]  /*03e0*/  LDS R20, [R17+0x140] ;  /* 0x0001400011147984 */ /* 0x000f680000000800 */
[----:B------:R-:W5:Y:S04]  /*03f0*/  LDS R25, [R17+0x180] ;  /* 0x0001800011197984 */ /* 0x000f680000000800 */
[----:B------:R-:W5:Y:S04]  /*0400*/  LDS R22, [R17+0x1c0] ;  /* 0x0001c00011167984 */ /* 0x000f680000000800 */
[----:B------:R-:W-:Y:S01]  /*0410*/  LDS R24, [R17+0x240] ;  /* 0x0002400011187984 */ /* 0x000fe20000000800 */
[----:B0-----:R-:W-:-:S03]  /*0420*/  FFMA R8, R8, R28, R21 ;  /* 0x0000001c08087223 */ /* 0x001fc60000000015 */
[----:B------:R-:W-:Y:S01]  /*0430*/  LDS R21, [R17+0x200] ;  /* 0x0002000011157984 */ /* 0x000fe20000000800 */
[----:B-1----:R-:W-:-:S04]  /*0440*/  FFMA R8, R29, R9, R8 ;  /* 0x000000091d087223 */ /* 0x002fc80000000008 */
[----:B--2---:R-:W-:-:S04]  /*0450*/  FFMA R27, R27, R10, R8 ;  /* 0x0000000a1b1b7223 */ /* 0x004fc80000000008 */
[----:B---3--:R-:W-:Y:S02]  /*0460*/  FFMA R27, R26, R11, R27 ;  /* 0x0000000b1a1b7223 */ /* 0x008fe4000000001b */
[----:B------:R-:W0:Y:S02]  /*0470*/  LDS.128 R8, [R16+0x20] ;  /* 0x0000200010087984 */ /* 0x000e240000000c00 */
[----:B----4-:R-:W-:-:S04]  /*0480*/  FFMA R23, R4, R23, R27 ;  /* 0x0000001704177223 */ /* 0x010fc8000000001b */
[----:B-----5:R-:W-:Y:S02]  /*0490*/  FFMA R20, R20, R5, R23 ;  /* 0x0000000514147223 */ /* 0x020fe40000000017 */
[----:B------:R-:W1:Y:S02]  /*04a0*/  LDS R23, [R17+0x280] ;  /* 0x0002800011177984 */ /* 0x000e640000000800 */
[----:B------:R-:W-:Y:S02]  /*04b0*/  FFMA R25, R25, R6, R20 ;  /* 0x0000000619197223 */ /* 0x000fe40000000014 */
[----:B------:R-:W2:Y:S02]  /*04c0*/  LDS R20, [R17+0x2c0] ;  /* 0x0002c00011147984 */ /* 0x000ea40000000800 */
[----:B------:R-:W-:Y:S02]  /*04d0*/  FFMA R27, R22, R7, R25 ;  /* 0x00000007161b7223 */ /* 0x000fe40000000019 */
[----:B------:R-:W-:Y:S04]  /*04e0*/  LDS R25, [R17+0x300] ;  /* 0x0003000011197984 */ /* 0x000fe80000000800 */
[----:B------:R-:W3:Y:S04]  /*04f0*/  LDS.128 R4, [R16+0x30] ;  /* 0x0000300010047984 */ /* 0x000ee80000000c00 */
[----:B------:R-:W4:Y:S01]  /*0500*/  LDS R22, [R17+0x340] ;  /* 0x0003400011167984 */ /* 0x000f220000000800 */
[----:B0-----:R-:W-:-:S03]  /*0510*/  FFMA R27, R8, R21, R27 ;  /* 0x00000015081b7223 */ /* 0x001fc6000000001b */
[----:B------:R-:W0:Y:S04]  /*0520*/  LDS R21, [R17+0x380] ;  /* 0x0003800011157984 */ /* 0x000e280000000800 */
[----:B------:R-:W5:Y:S01]  /*0530*/  LDS R8, [R17+0x3c0] ;  /* 0x0003c00011087984 */ /* 0x000f620000000800 */
[----:B------:R-:W-:-:S04]  /*0540*/  FFMA R24, R24, R9, R27 ;  /* 0x0000000918187223 */ /* 0x000fc8000000001b */
[----:B-1----:R-:W-:-:S04]  /*0550*/  FFMA R23, R23, R10, R24 ;  /* 0x0000000a17177223 */ /* 0x002fc80000000018 */
[----:B--2---:R-:W-:-:S04]  /*0560*/  FFMA R11, R20, R11, R23 ;  /* 0x0000000b140b7223 */ /* 0x004fc80000000017 */
[----:B---3--:R-:W-:-:S04]  /*0570*/  FFMA R11, R4, R25, R11 ;  /* 0x00000019040b7223 */ /* 0x008fc8000000000b */
[----:B----4-:R-:W-:-:S04]  /*0580*/  FFMA R22, R22, R5, R11 ;  /* 0x0000000516167223 */ /* 0x010fc8000000000b */
[----:B0-----:R-:W-:-:S04]  /*0590*/  FFMA R21, R21, R6, R22 ;  /* 0x0000000615157223 */ /* 0x001fc80000000016 */
[----:B-----5:R-:W-:Y:S01]  /*05a0*/  FFMA R21, R8, R7, R21 ;  /* 0x0000000708157223 */ /* 0x020fe20000000015 */
[----:B------:R-:W-:Y:S06]  /*05b0*/  BAR.SYNC.DEFER_BLOCKING 0x0 ;  /* 0x0000000000007b1d */ /* 0x000fec0000010000 */
[----:B------:R-:W-:Y:S05]  /*05c0*/  BRA.U UP0, `(.L_x_1) ;  /* 0xfffffffd00107547 */ /* 0x000fea000b83ffff */
.L_x_0:
[----:B------:R-:W-:-:S13]  /*05d0*/  ISETP.GE.OR P0, PT, R3, UR8, P0 ;  /* 0x0000000803007c0c */ /* 0x000fda0008706670 */
[----:B------:R-:W-:Y:S05]  /*05e0*/  @P0 EXIT ;  /* 0x000000000000094d */ /* 0x000fea0003800000 */
[----:B------:R-:W0:Y:S01]  /*05f0*/  LDC.64 R4, c[0x0][0x390] ;  /* 0x0000e400ff047b82 */ /* 0x000e220000000a00 */
[----:B------:R-:W-:-:S04]  /*0600*/  IMAD R3, R3, UR13, R0 ;  /* 0x0000000d03037c24 */ /* 0x000fc8000f8e0200 */
[----:B0-----:R-:W-:-:S05]  /*0610*/  IMAD.WIDE R2, R3, 0x4, R4 ;  /* 0x0000000403027825 */ /* 0x001fca00078e0204 */
[----:B------:R-:W-:Y:S01]  /*0620*/  STG.E desc[UR10][R2.64], R21 ;  /* 0x0000001502007986 */ /* 0x000fe2000c10190a */
[----:B------:R-:W-:Y:S05]  /*0630*/  EXIT ;  /* 0x000000000000794d */ /* 0x000fea0003800000 */
.L_x_2:
[----:B------:R-:W-:-:S00]  /*0640*/  BRA `(.L_x_2) ;  /* 0xfffffffc00fc7947 */ /* 0x000fc0000383ffff */
[----:B------:R-:W-:-:S00]  /*0650*/  NOP ;  /* 0x0000000000007918 */ /* 0x000fc00000000000 */
        /* <DEDUP_REMOVED lines=10> */
.L_x_89:


//--------------------- .text._Z16kernel_attentionPKfS0_Pfii --------------------------
	.section	.text._Z16kernel_attentionPKfS0_Pfii,"ax",@progbits
	.align	128
        .global         _Z16kernel_attentionPKfS0_Pfii
        .type           _Z16kernel_attentionPKfS0_Pfii,@function
        .size           _Z16kernel_attentionPKfS0_Pfii,(.L_x_90 - _Z16kernel_attentionPKfS0_Pfii)
        .other          _Z16kernel_attentionPKfS0_Pfii,@"STO_CUDA_ENTRY STV_DEFAULT"
_Z16kernel_attentionPKfS0_Pfii:
.text._Z16kernel_attentionPKfS0_Pfii:
[----:B------:R-:W-:Y:S01]  /*0000*/  LDC R1, c[0x0][0x37c] ;  /* 0x0000df00ff017b82 */ /* 0x000fe20000000800 */
[----:B------:R-:W0:Y:S07]  /*0010*/  S2R R0, SR_CTAID.X ;  /* 0x0000000000007919 */ /* 0x000e2e0000002500 */
[----:B------:R-:W0:Y:S08]  /*0020*/  LDC.64 R2, c[0x0][0x398] ;  /* 0x0000e600ff027b82 */ /* 0x000e300000000a00 */
[----:B------:R-:W1:Y:S01]  /*0030*/  S2UR UR4, SR_CTAID.Y ;  /* 0x00000000000479c3 */ /* 0x000e620000002600 */
[----:B0-----:R-:W-:-:S04]  /*0040*/  ISETP.GE.AND P0, PT, R0, R3, PT ;  /* 0x000000030000720c */ /* 0x001fc80003f06270 */
[----:B-1----:R-:W-:-:S13]  /*0050*/  ISETP.LE.OR P0, PT, R2, UR4, P0 ;  /* 0x0000000402007c0c */ /* 0x002fda0008703670 */
[----:B------:R-:W-:Y:S05]  /*0060*/  @P0 EXIT ;  /* 0x000000000000094d */ /* 0x000fea0003800000 */
[C---:B------:R-:W-:Y:S01]  /*0070*/  IADD3 R4, PT, PT, R2.reuse, -0x1, RZ ;  /* 0xffffffff02047810 */ /* 0x040fe20007ffe0ff */
[----:B------:R-:W0:Y:S01]  /*0080*/  LDCU.64 UR6, c[0x0][0x358] ;  /* 0x00006b00ff0677ac */ /* 0x000e220008000a00 */
[C---:B------:R-:W-:Y:S01]  /*0090*/  LOP3.LUT R25, R2.reuse, 0x7, RZ, 0xc0, !PT ;  /* 0x0000000702197812 */ /* 0x040fe200078ec0ff */
[----:B------:R-:W-:Y:S01]  /*00a0*/  IMAD R14, R2, UR4, RZ ;  /* 0x00000004020e7c24 */ /* 0x000fe2000f8e02ff */
[----:B------:R-:W-:Y:S01]  /*00b0*/  ISETP.GE.U32.AND P1, PT, R4, 0x7, PT ;  /* 0x000000070400780c */ /* 0x000fe20003f26070 */
[----:B------:R-:W-:Y:S01]  /*00c0*/  HFMA2 R26, -RZ, RZ, 0, 0 ;  /* 0x00000000ff1a7431 */ /* 0x000fe200000001ff */
[----:B------:R-:W-:Y:S02]  /*00d0*/  ISETP.NE.AND P0, PT, R25, RZ, PT ;  /* 0x000000ff1900720c */ /* 0x000fe40003f05270 */
[----:B------:R-:W-:-:S09]  /*00e0*/  MOV R15, RZ ;  /* 0x000000ff000f7202 */ /* 0x000fd20000000f00 */
[----:B------:R-:W-:Y:S05]  /*00f0*/  @!P1 BRA `(.L_x_3) ;  /* 0x0000000000b49947 */ /* 0x000fea0003800000 */
[----:B------:R-:W-:Y:S02]  /*0100*/  LOP3.LUT R15, R2, 0xfffffff8, RZ, 0xc0, !PT ;  /* 0xfffffff8020f7812 */ /* 0x000fe400078ec0ff */
[----:B------:R-:W-:Y:S02]  /*0110*/  MOV R26, RZ ;  /* 0x000000ff001a7202 */ /* 0x000fe40000000f00 */
[----:B------:R-:W-:Y:S02]  /*0120*/  MOV R16, R0 ;  /* 0x0000000000107202 */ /* 0x000fe40000000f00 */
[----:B------:R-:W-:Y:S02]  /*0130*/  MOV R18, R14 ;  /* 0x0000000e00127202 */ /* 0x000fe40000000f00 */
[----:B------:R-:W-:-:S07]  /*0140*/  IADD3 R17, PT, PT, -R15, RZ, RZ ;  /* 0x000000ff0f117210 */ /* 0x000fce0007ffe1ff */
.L_x_4:
[----:B------:R-:W1:Y:S08]  /*0150*/  LDC.64 R4, c[0x0][0x380] ;  /* 0x0000e000ff047b82 */ /* 0x000e700000000a00 */
[----:B------:R-:W2:Y:S01]  /*0160*/  LDC.64 R20, c[0x0][0x388] ;  /* 0x0000e200ff147b82 */ /* 0x000ea20000000a00 */
[----:B-1----:R-:W-:-:S05]  /*0170*/  IMAD.WIDE R4, R18, 0x4, R4 ;  /* 0x0000000412047825 */ /* 0x002fca00078e0204 */
[----:B0-----:R-:W3:Y:S01]  /*0180*/  LDG.E R29, desc[UR6][R4.64] ;  /* 0x00000006041d7981 */ /* 0x001ee2000c1e1900 */
[----:B--2---:R-:W-:-:S03]  /*0190*/  IMAD.WIDE R20, R16, 0x4, R20 ;  /* 0x0000000410147825 */ /* 0x004fc600078e0214 */
[----:B------:R-:W2:Y:S04]  /*01a0*/  LDG.E R22, desc[UR6][R4.64+0x4] ;  /* 0x0000040604167981 */ /* 0x000ea8000c1e1900 */
[----:B------:R0:W3:Y:S04]  /*01b0*/  LDG.E R23, desc[UR6][R20.64] ;  /* 0x0000000614177981 */ /* 0x0000e8000c1e1900 */
[----:B------:R-:W4:Y:S04]  /*01c0*/  LDG.E R27, desc[UR6][R4.64+0x8] ;  /* 0x00000806041b7981 */ /* 0x000f28000c1e1900 */
[----:B------:R-:W5:Y:S01]  /*01d0*/  LDG.E R28, desc[UR6][R4.64+0xc] ;  /* 0x00000c06041c7981 */ /* 0x000f62000c1e1900 */
[----:B0-----:R-:W-:-:S05]  /*01e0*/  IMAD.WIDE R20, R3, 0x4, R20 ;  /* 0x0000000403147825 */ /* 0x001fca00078e0214 */
[----:B------:R0:W2:Y:S01]  /*01f0*/  LDG.E R19, desc[UR6][R20.64] ;  /* 0x0000000614137981 */ /* 0x0000a2000c1e1900 */
[----:B------:R-:W-:-:S05]  /*0200*/  IMAD.WIDE R6, R3, 0x4, R20 ;  /* 0x0000000403067825 */ /* 0x000fca00078e0214 */
[----:B------:R1:W4:Y:S01]  /*0210*/  LDG.E R24, desc[UR6][R6.64] ;  /* 0x0000000606187981 */ /* 0x000322000c1e1900 */
[----:B------:R-:W-:-:S04]  /*0220*/  IMAD.WIDE R8, R3, 0x4, R6 ;  /* 0x0000000403087825 */ /* 0x000fc800078e0206 */
[C---:B------:R-:W-:Y:S02]  /*0230*/  IMAD.WIDE R10, R3.reuse, 0x4, R8 ;  /* 0x00000004030a7825 */ /* 0x040fe400078e0208 */
[----:B------:R-:W5:Y:S02]  /*0240*/  LDG.E R9, desc[UR6][R8.64] ;  /* 0x0000000608097981 */ /* 0x000f64000c1e1900 */
[C---:B------:R-:W-:Y:S02]  /*0250*/  IMAD.WIDE R12, R3.reuse, 0x4, R10 ;  /* 0x00000004030c7825 */ /* 0x040fe400078e020a */
[----:B------:R-:W5:Y:S02]  /*0260*/  LDG.E R10, desc[UR6][R10.64] ;  /* 0x000000060a0a7981 */ /* 0x000f64000c1e1900 */
[C---:B0-----:R-:W-:Y:S02]  /*0270*/  IMAD.WIDE R20, R3.reuse, 0x4, R12 ;  /* 0x0000000403147825 */ /* 0x041fe400078e020c */
[----:B------:R-:W5:Y:S04]  /*0280*/  LDG.E R8, desc[UR6][R4.64+0x14] ;  /* 0x0000140604087981 */ /* 0x000f68000c1e1900 */
[----:B------:R-:W5:Y:S01]  /*0290*/  LDG.E R13, desc[UR6][R12.64] ;  /* 0x000000060c0d7981 */ /* 0x000f62000c1e1900 */
[----:B-1----:R-:W-:-:S03]  /*02a0*/  IMAD.WIDE R6, R3, 0x4, R20 ;  /* 0x0000000403067825 */ /* 0x002fc600078e0214 */
[----:B------:R-:W5:Y:S04]  /*02b0*/  LDG.E R11, desc[UR6][R4.64+0x18] ;  /* 0x00001806040b7981 */ /* 0x000f68000c1e1900 */
[----:B------:R-:W5:Y:S04]  /*02c0*/  LDG.E R7, desc[UR6][R6.64] ;  /* 0x0000000606077981 */ /* 0x000f68000c1e1900 */
[----:B------:R-:W5:Y:S01]  /*02d0*/  LDG.E R12, desc[UR6][R4.64+0x1c] ;  /* 0x00001c06040c7981 */ /* 0x000f62000c1e1900 */
[----:B---3--:R-:W-:-:S03]  /*02e0*/  FFMA R23, R29, R23, R26 ;  /* 0x000000171d177223 */ /* 0x008fc6000000001a */
[----:B------:R-:W3:Y:S04]  /*02f0*/  LDG.E R29, desc[UR6][R4.64+0x10] ;  /* 0x00001006041d7981 */ /* 0x000ee8000c1e1900 */
[----:B------:R-:W3:Y:S01]  /*0300*/  LDG.E R26, desc[UR6][R20.64] ;  /* 0x00000006141a7981 */ /* 0x000ee2000c1e1900 */
[----:B------:R-:W-:Y:S01]  /*0310*/  IADD3 R17, PT, PT, R17, 0x8, RZ ;  /* 0x0000000811117810 */ /* 0x000fe20007ffe0ff */
[----:B--2---:R-:W-:-:S03]  /*0320*/  FFMA R22, R22, R19, R23 ;  /* 0x0000001316167223 */ /* 0x004fc60000000017 */
[----:B------:R-:W-:Y:S01]  /*0330*/  ISETP.NE.AND P1, PT, R17, RZ, PT ;  /* 0x000000ff1100720c */ /* 0x000fe20003f25270 */
[----:B----4-:R-:W-:-:S04]  /*0340*/  FFMA R27, R27, R24, R22 ;  /* 0x000000181b1b7223 */ /* 0x010fc80000000016 */
[----:B-----5:R-:W-:Y:S01]  /*0350*/  FFMA R28, R28, R9, R27 ;  /* 0x000000091c1c7223 */ /* 0x020fe2000000001b */
[----:B------:R-:W-:Y:S02]  /*0360*/  IADD3 R18, PT, PT, R18, 0x8, RZ ;  /* 0x0000000812127810 */ /* 0x000fe40007ffe0ff */
[----:B------:R-:W-:Y:S01]  /*0370*/  LEA R16, R3, R16, 0x3 ;  /* 0x0000001003107211 */ /* 0x000fe200078e18ff */
[----:B---3--:R-:W-:-:S04]  /*0380*/  FFMA R29, R29, R10, R28 ;  /* 0x0000000a1d1d7223 */ /* 0x008fc8000000001c */
[----:B------:R-:W-:-:S04]  /*0390*/  FFMA R8, R8, R13, R29 ;  /* 0x0000000d08087223 */ /* 0x000fc8000000001d */
[----:B------:R-:W-:-:S04]  /*03a0*/  FFMA R11, R11, R26, R8 ;  /* 0x0000001a0b0b7223 */ /* 0x000fc80000000008 */
[----:B------:R-:W-:Y:S01]  /*03b0*/  FFMA R26, R12, R7, R11 ;  /* 0x000000070c1a7223 */ /* 0x000fe2000000000b */
[----:B------:R-:W-:Y:S06]  /*03c0*/  @P1 BRA `(.L_x_4) ;  /* 0xfffffffc00601947 */ /* 0x000fec000383ffff */
.L_x_3:
[----:B------:R-:W-:Y:S05]  /*03d0*/  @!P0 BRA `(.L_x_5) ;  /* 0x0000000000d48947 */ /* 0x000fea0003800000 */
[----:B------:R-:W-:Y:S02]  /*03e0*/  ISETP.GE.U32.AND P0, PT, R25, 0x4, PT ;  /* 0x000000041900780c */ /* 0x000fe40003f06070 */
[----:B------:R-:W-:-:S04]  /*03f0*/  LOP3.LUT R16, R2, 0x3, RZ, 0xc0, !PT ;  /* 0x0000000302107812 */ /* 0x000fc800078ec0ff */
[----:B------:R-:W-:-:S07]  /*0400*/  ISETP.NE.AND P1, PT, R16, RZ, PT ;  /* 0x000000ff1000720c */ /* 0x000fce0003f25270 */
[----:B------:R-:W-:Y:S06]  /*0410*/  @!P0 BRA `(.L_x_6) ;  /* 0x0000000000588947 */ /* 0x000fec0003800000 */
[----:B------:R-:W1:Y:S01]  /*0420*/  LDC.64 R8, c[0x0][0x388] ;  /* 0x0000e200ff087b82 */ /* 0x000e620000000a00 */
[----:B------:R-:W-:Y:S01]  /*0430*/  IMAD R11, R15, R3, R0 ;  /* 0x000000030f0b7224 */ /* 0x000fe200078e0200 */
[----:B------:R-:W-:-:S06]  /*0440*/  IADD3 R7, PT, PT, R14, R15, RZ ;  /* 0x0000000f0e077210 */ /* 0x000fcc0007ffe0ff */
[----:B------:R-:W2:Y:S01]  /*0450*/  LDC.64 R4, c[0x0][0x380] ;  /* 0x0000e000ff047b82 */ /* 0x000ea20000000a00 */
[----:B-1----:R-:W-:-:S04]  /*0460*/  IMAD.WIDE R8, R11, 0x4, R8 ;  /* 0x000000040b087825 */ /* 0x002fc800078e0208 */
[----:B------:R-:W-:Y:S02]  /*0470*/  IMAD.WIDE R10, R3, 0x4, R8 ;  /* 0x00000004030a7825 */ /* 0x000fe400078e0208 */
[----:B0-----:R-:W3:Y:S02]  /*0480*/  LDG.E R8, desc[UR6][R8.64] ;  /* 0x0000000608087981 */ /* 0x001ee4000c1e1900 */
[----:B--2---:R-:W-:-:S04]  /*0490*/  IMAD.WIDE R4, R7, 0x4, R4 ;  /* 0x0000000407047825 */ /* 0x004fc800078e0204 */
[C---:B------:R-:W-:Y:S01]  /*04a0*/  IMAD.WIDE R12, R3.reuse, 0x4, R10 ;  /* 0x00000004030c7825 */ /* 0x040fe200078e020a */
[----:B------:R-:W3:Y:S04]  /*04b0*/  LDG.E R17, desc[UR6][R4.64] ;  /* 0x0000000604117981 */ /* 0x000ee8000c1e1900 */
[----:B------:R-:W2:Y:S01]  /*04c0*/  LDG.E R10, desc[UR6][R10.64] ;  /* 0x000000060a0a7981 */ /* 0x000ea2000c1e1900 */
[----:B------:R-:W-:-:S03]  /*04d0*/  IMAD.WIDE R6, R3, 0x4, R12 ;  /* 0x0000000403067825 */ /* 0x000fc600078e020c */
[----:B------:R-:W2:Y:S04]  /*04e0*/  LDG.E R18, desc[UR6][R4.64+0x4] ;  /* 0x0000040604127981 */ /* 0x000ea8000c1e1900 */
[----:B------:R-:W4:Y:S04]  /*04f0*/  LDG.E R19, desc[UR6][R12.64] ;  /* 0x000000060c137981 */ /* 0x000f28000c1e1900 */
[----:B------:R-:W4:Y:S04]  /*0500*/  LDG.E R20, desc[UR6][R4.64+0x8] ;  /* 0x0000080604147981 */ /* 0x000f28000c1e1900 */
[----:B------:R-:W5:Y:S04]  /*0510*/  LDG.E R22, desc[UR6][R4.64+0xc] ;  /* 0x00000c0604167981 */ /* 0x000f68000c1e1900 */
[----:B------:R-:W5:Y:S01]  /*0520*/  LDG.E R6, desc[UR6][R6.64] ;  /* 0x0000000606067981 */ /* 0x000f62000c1e1900 */
[----:B------:R-:W-:Y:S01]  /*0530*/  IADD3 R15, PT, PT, R15, 0x4, RZ ;  /* 0x000000040f0f7810 */ /* 0x000fe20007ffe0ff */
[----:B---3--:R-:W-:-:S04]  /*0540*/  FFMA R17, R17, R8, R26 ;  /* 0x0000000811117223 */ /* 0x008fc8000000001a */
[----:B--2---:R-:W-:-:S04]  /*0550*/  FFMA R17, R18, R10, R17 ;  /* 0x0000000a12117223 */ /* 0x004fc80000000011 */
[----:B----4-:R-:W-:-:S04]  /*0560*/  FFMA R17, R20, R19, R17 ;  /* 0x0000001314117223 */ /* 0x010fc80000000011 */
[----:B-----5:R-:W-:-:S07]  /*0570*/  FFMA R26, R22, R6, R17 ;  /* 0x00000006161a7223 */ /* 0x020fce0000000011 */
.L_x_6:
[----:B------:R-:W-:Y:S05]  /*0580*/  @!P1 BRA `(.L_x_5) ;  /* 0x0000000000689947 */ /* 0x000fea0003800000 */
[----:B------:R-:W1:Y:S01]  /*0590*/  LDC.64 R10, c[0x0][0x388] ;  /* 0x0000e200ff0a7b82 */ /* 0x000e620000000a00 */
[----:B------:R-:W-:Y:S02]  /*05a0*/  ISETP.NE.AND P0, PT, R16, 0x1, PT ;  /* 0x000000011000780c */ /* 0x000fe40003f05270 */
[----:B------:R-:W-:-:S04]  /*05b0*/  LOP3.LUT R2, R2, 0x1, RZ, 0xc0, !PT ;  /* 0x0000000102027812 */ /* 0x000fc800078ec0ff */
[----:B------:R-:W-:Y:S01]  /*05c0*/  ISETP.NE.U32.AND P1, PT, R2, 0x1, PT ;  /* 0x000000010200780c */ /* 0x000fe20003f25070 */
[----:B------:R-:W2:Y:S06]  /*05d0*/  LDC.64 R8, c[0x0][0x380] ;  /* 0x0000e000ff087b82 */ /* 0x000eac0000000a00 */
[C---:B------:R-:W-:Y:S01]  /*05e0*/  @P0 IMAD R17, R15.reuse, R3, R0 ;  /* 0x000000030f110224 */ /* 0x040fe200078e0200 */
[----:B------:R-:W-:Y:S01]  /*05f0*/  @P0 IADD3 R13, PT, PT, R14, R15, RZ ;  /* 0x0000000f0e0d0210 */ /* 0x000fe20007ffe0ff */
[----:B------:R-:W3:Y:S01]  /*0600*/  LDC.64 R6, c[0x0][0x380] ;  /* 0x0000e000ff067b82 */ /* 0x000ee20000000a00 */
[----:B------:R-:W-:-:S07]  /*0610*/  @P0 IADD3 R15, PT, PT, R15, 0x2, RZ ;  /* 0x000000020f0f0810 */ /* 0x000fce0007ffe0ff */
[----:B------:R-:W4:Y:S01]  /*0620*/  LDC.64 R4, c[0x0][0x388] ;  /* 0x0000e200ff047b82 */ /* 0x000f220000000a00 */
[----:B-1----:R-:W-:Y:S01]  /*0630*/  @P0 IMAD.WIDE R10, R17, 0x4, R10 ;  /* 0x00000004110a0825 */ /* 0x002fe200078e020a */
[----:B------:R-:W-:-:S03]  /*0640*/  @!P1 IADD3 R17, PT, PT, R14, R15, RZ ;  /* 0x0000000f0e119210 */ /* 0x000fc60007ffe0ff */
[----:B------:R-:W-:Y:S01]  /*0650*/  @!P1 IMAD R15, R15, R3, R0 ;  /* 0x000000030f0f9224 */ /* 0x000fe200078e0200 */
[----:B0-----:R-:W5:Y:S01]  /*0660*/  @P0 LDG.E R2, desc[UR6][R10.64] ;  /* 0x000000060a020981 */ /* 0x001f62000c1e1900 */
[----:B--2---:R-:W-:-:S04]  /*0670*/  @P0 IMAD.WIDE R8, R13, 0x4, R8 ;  /* 0x000000040d080825 */ /* 0x004fc800078e0208 */
[----:B------:R-:W-:Y:S01]  /*0680*/  @P0 IMAD.WIDE R12, R3, 0x4, R10 ;  /* 0x00000004030c0825 */ /* 0x000fe200078e020a */
[----:B------:R-:W5:Y:S03]  /*0690*/  @P0 LDG.E R19, desc[UR6][R8.64] ;  /* 0x0000000608130981 */ /* 0x000f66000c1e1900 */
[----:B---3--:R-:W-:Y:S01]  /*06a0*/  @!P1 IMAD.WIDE R6, R17, 0x4, R6 ;  /* 0x0000000411069825 */ /* 0x008fe200078e0206 */
[----:B------:R-:W2:Y:S04]  /*06b0*/  @P0 LDG.E R21, desc[UR6][R8.64+0x4] ;  /* 0x0000040608150981 */ /* 0x000ea8000c1e1900 */
[----:B------:R-:W2:Y:S01]  /*06c0*/  @P0 LDG.E R12, desc[UR6][R12.64] ;  /* 0x000000060c0c0981 */ /* 0x000ea2000c1e1900 */
[----:B----4-:R-:W-:-:S03]  /*06d0*/  @!P1 IMAD.WIDE R4, R15, 0x4, R4 ;  /* 0x000000040f049825 */ /* 0x010fc600078e0204 */
[----:B------:R-:W3:Y:S04]  /*06e0*/  @!P1 LDG.E R7, desc[UR6][R6.64] ;  /* 0x0000000606079981 */ /* 0x000ee8000c1e1900 */
[----:B------:R-:W3:Y:S01]  /*06f0*/  @!P1 LDG.E R4, desc[UR6][R4.64] ;  /* 0x0000000604049981 */ /* 0x000ee2000c1e1900 */
[----:B-----5:R-:W-:-:S04]  /*0700*/  @P0 FFMA R2, R19, R2, R26 ;  /* 0x0000000213020223 */ /* 0x020fc8000000001a */
[----:B--2---:R-:W-:-:S04]  /*0710*/  @P0 FFMA R26, R21, R12, R2 ;  /* 0x0000000c151a0223 */ /* 0x004fc80000000002 */
[----:B---3--:R-:W-:-:S07]  /*0720*/  @!P1 FFMA R26, R7, R4, R26 ;  /* 0x00000004071a9223 */ /* 0x008fce000000001a */
.L_x_5:
[----:B------:R-:W1:Y:S01]  /*0730*/  LDC.64 R4, c[0x0][0x390] ;  /* 0x0000e400ff047b82 */ /* 0x000e620000000a00 */
[----:B------:R-:W-:-:S04]  /*0740*/  IMAD R3, R3, UR4, R0 ;  /* 0x0000000403037c24 */ /* 0x000fc8000f8e0200 */
[----:B-1----:R-:W-:-:S05]  /*0750*/  IMAD.WIDE.U32 R2, R3, 0x4, R4 ;  /* 0x0000000403027825 */ /* 0x002fca00078e0004 */
[----:B0-----:R-:W-:Y:S01]  /*0760*/  STG.E desc[UR6][R2.64], R26 ;  /* 0x0000001a02007986 */ /* 0x001fe2000c101906 */
[----:B------:R-:W-:Y:S05]  /*0770*/  EXIT ;  /* 0x000000000000794d */ /* 0x000fea0003800000 */
.L_x_7:
        /* <DEDUP_REMOVED lines=16> */
.L_x_90:


//--------------------- .text._Z20kernel_softmax_naivePfi --------------------------
	.section	.text._Z20kernel_softmax_naivePfi,"ax",@progbits
	.align	128
        .global         _Z20kernel_softmax_naivePfi
        .type           _Z20kernel_softmax_naivePfi,@function
        .size           _Z20kernel_softmax_naivePfi,(.L_x_87 - _Z20kernel_softmax_naivePfi)
        .other          _Z20kernel_softmax_naivePfi,@"STO_CUDA_ENTRY STV_DEFAULT"
_Z20kernel_softmax_naivePfi:
.text._Z20kernel_softmax_naivePfi:
[----:B------:R-:W-:Y:S01]  /*0000*/  LDC R1, c[0x0][0x37c] ;  /* 0x0000df00ff017b82 */ /* 0x000fe20000000800 */
[----:B------:R-:W0:Y:S07]  /*0010*/  S2R R2, SR_TID.X ;  /* 0x0000000000027919 */ /* 0x000e2e0000002100 */
[----:B------:R-:W0:Y:S01]  /*0020*/  LDC R3, c[0x0][0x388] ;  /* 0x0000e200ff037b82 */ /* 0x000e220000000800 */
[----:B------:R-:W1:Y:S01]  /*0030*/  LDCU.64 UR10, c[0x0][0x358] ;  /* 0x00006b00ff0a77ac */ /* 0x000e620008000a00 */
[----:B------:R-:W-:Y:S01]  /*0040*/  BSSY.RECONVERGENT B0, `(.L_x_8) ;  /* 0x0000011000007945 */ /* 0x000fe20003800200 */
[----:B------:R-:W-:-:S05]  /*0050*/  IMAD.MOV.U32 R9, RZ, RZ, -0x1f528714 ;  /* 0xe0ad78ecff097424 */ /* 0x000fca00078e00ff */
[----:B------:R-:W2:Y:S01]  /*0060*/  S2UR UR12, SR_CTAID.X ;  /* 0x00000000000c79c3 */ /* 0x000ea20000002500 */
[----:B0-----:R-:W-:-:S13]  /*0070*/  ISETP.GE.AND P0, PT, R2, R3, PT ;  /* 0x000000030200720c */ /* 0x001fda0003f06270 */
[----:B-12---:R-:W-:Y:S05]  /*0080*/  @P0 BRA `(.L_x_9) ;  /* 0x0000000000300947 */ /* 0x006fea0003800000 */
[----:B------:R-:W0:Y:S01]  /*0090*/  LDC R11, c[0x0][0x360] ;  /* 0x0000d800ff0b7b82 */ /* 0x000e220000000800 */
[----:B------:R-:W-:Y:S02]  /*00a0*/  IMAD.MOV.U32 R9, RZ, RZ, -0x1f528714 ;  /* 0xe0ad78ecff097424 */ /* 0x000fe400078e00ff */
[----:B------:R-:W-:-:S05]  /*00b0*/  IMAD.MOV.U32 R0, RZ, RZ, R2 ;  /* 0x000000ffff007224 */ /* 0x000fca00078e0002 */
[----:B------:R-:W1:Y:S02]  /*00c0*/  LDC.64 R6, c[0x0][0x380] ;  /* 0x0000e000ff067b82 */ /* 0x000e640000000a00 */
.L_x_10:
[----:B------:R-:W-:-:S04]  /*00d0*/  IMAD R5, R3, UR12, R0 ;  /* 0x0000000c03057c24 */ /* 0x000fc8000f8e0200 */
[----:B-1----:R-:W-:-:S06]  /*00e0*/  IMAD.WIDE R4, R5, 0x4, R6 ;  /* 0x0000000405047825 */ /* 0x002fcc00078e0206 */
[----:B------:R-:W2:Y:S01]  /*00f0*/  LDG.E R4, desc[UR10][R4.64] ;  /* 0x0000000a04047981 */ /* 0x000ea2000c1e1900 */
[----:B0-----:R-:W-:-:S05]  /*0100*/  IMAD.IADD R0, R11, 0x1, R0 ;  /* 0x000000010b007824 */ /* 0x001fca00078e0200 */
[----:B------:R-:W-:Y:S02]  /*0110*/  ISETP.GE.AND P1, PT, R0, R3, PT ;  /* 0x000000030000720c */ /* 0x000fe40003f26270 */
[----:B--2---:R-:W-:-:S04]  /*0120*/  FSETP.GT.AND P0, PT, R4, R9, PT ;  /* 0x000000090400720b */ /* 0x004fc80003f04000 */
[----:B------:R-:W-:-:S07]  /*0130*/  FSEL R9, R4, R9, P0 ;  /* 0x0000000904097208 */ /* 0x000fce0000000000 */
[----:B------:R-:W-:Y:S05]  /*0140*/  @!P1 BRA `(.L_x_10) ;  /* 0xfffffffc00e09947 */ /* 0x000fea000383ffff */
.L_x_9:
[----:B------:R-:W-:Y:S05]  /*0150*/  BSYNC.RECONVERGENT B0 ;  /* 0x0000000000007941 */ /* 0x000fea0003800200 */
.L_x_8:
[----:B------:R-:W0:Y:S01]  /*0160*/  S2UR UR5, SR_CgaCtaId ;  /* 0x00000000000579c3 */ /* 0x000e220000008800 */
[----:B------:R-:W-:Y:S01]  /*0170*/  UMOV UR4, 0x400 ;  /* 0x0000040000047882 */ /* 0x000fe20000000000 */
[----:B------:R-:W-:Y:S01]  /*0180*/  ISETP.NE.AND P0, PT, R2, RZ, PT ;  /* 0x000000ff0200720c */ /* 0x000fe20003f05270 */
[----:B------:R-:W-:Y:S01]  /*0190*/  BSSY.RECONVERGENT B0, `(.L_x_11) ;  /* 0x000006e000007945 */ /* 0x000fe20003800200 */
[----:B0-----:R-:W-:-:S06]  /*01a0*/  ULEA UR5, UR5, UR4, 0x18 ;  /* 0x0000000405057291 */ /* 0x001fcc000f8ec0ff */
[----:B------:R-:W-:-:S05]  /*01b0*/  LEA R0, R2, UR5, 0x2 ;  /* 0x0000000502007c11 */ /* 0x000fca000f8e10ff */
[----:B------:R0:W-:Y:S01]  /*01c0*/  STS [R0], R9 ;  /* 0x0000000900007388 */ /* 0x0001e20000000800 */
[----:B------:R-:W-:Y:S06]  /*01d0*/  BAR.SYNC.DEFER_BLOCKING 0x0 ;  /* 0x0000000000007b1d */ /* 0x000fec0000010000 */
[----:B------:R-:W-:Y:S05]  /*01e0*/  @P0 BRA `(.L_x_12) ;  /* 0x0000000400a00947 */ /* 0x000fea0003800000 */
[----:B------:R-:W1:Y:S01]  /*01f0*/  LDCU UR7, c[0x0][0x360] ;  /* 0x00006c00ff0777ac */ /* 0x000e620008000800 */
[----:B------:R-:W-:Y:S01]  /*0200*/  IMAD.MOV.U32 R17, RZ, RZ, -0x1f528714 ;  /* 0xe0ad78ecff117424 */ /* 0x000fe200078e00ff */
[----:B------:R-:W-:Y:S01]  /*0210*/  UMOV UR4, URZ ;  /* 0x000000ff00047c82 */ /* 0x000fe20008000000 */
[----:B-1----:R-:W-:Y:S02]  /*0220*/  UISETP.GE.U32.AND UP1, UPT, UR7, 0x10, UPT ;  /* 0x000000100700788c */ /* 0x002fe4000bf26070 */
[----:B------:R-:W-:-:S04]  /*0230*/  ULOP3.LUT UR8, UR7, 0xf, URZ, 0xc0, !UPT ;  /* 0x0000000f07087892 */ /* 0x000fc8000f8ec0ff */
[----:B------:R-:W-:-:S03]  /*0240*/  UISETP.NE.AND UP0, UPT, UR8, URZ, UPT ;  /* 0x000000ff0800728c */ /* 0x000fc6000bf05270 */
[----:B------:R-:W-:Y:S08]  /*0250*/  BRA.U !UP1, `(.L_x_13) ;  /* 0x0000000109b47547 */ /* 0x000ff0000b800000 */
[----:B------:R-:W-:Y:S01]  /*0260*/  ULOP3.LUT UR6, UR7, 0xfffffff0, URZ, 0xc0, !UPT ;  /* 0xfffffff007067892 */ /* 0x000fe2000f8ec0ff */
[----:B------:R-:W-:Y:S01]  /*0270*/  IMAD.MOV.U32 R17, RZ, RZ, -0x1f528714 ;  /* 0xe0ad78ecff117424 */ /* 0x000fe200078e00ff */
[----:B------:R-:W-:Y:S02]  /*0280*/  ULOP3.LUT UR4, UR7, 0x7f0, URZ, 0xc0, !UPT ;  /* 0x000007f007047892 */ /* 0x000fe4000f8ec0ff */
[----:B------:R-:W-:Y:S02]  /*0290*/  UIADD3 UR9, UPT, UPT, UR5, 0x20, URZ ;  /* 0x0000002005097890 */ /* 0x000fe4000fffe0ff */
[----:B------:R-:W-:-:S12]  /*02a0*/  UIADD3 UR6, UPT, UPT, -UR6, URZ, URZ ;  /* 0x000000ff06067290 */ /* 0x000fd8000fffe1ff */
.L_x_14:
[----:B------:R-:W1:Y:S01]  /*02b0*/  LDS.128 R12, [UR9+-0x20] ;  /* 0xffffe009ff0c7984 */ /* 0x000e620008000c00 */
[----:B------:R-:W-:-:S03]  /*02c0*/  UIADD3 UR6, UPT, UPT, UR6, 0x10, URZ ;  /* 0x0000001006067890 */ /* 0x000fc6000fffe0ff */
[----:B------:R-:W2:Y:S01]  /*02d0*/  LDS.128 R4, [UR9+-0x10] ;  /* 0xfffff009ff047984 */ /* 0x000ea20008000c00 */
[----:B------:R-:W-:-:S03]  /*02e0*/  UISETP.NE.AND UP1, UPT, UR6, URZ, UPT ;  /* 0x000000ff0600728c */ /* 0x000fc6000bf25270 */
[----:B0-----:R-:W0:Y:S01]  /*02f0*/  LDS.128 R8, [UR9] ;  /* 0x00000009ff087984 */ /* 0x001e220008000c00 */
[----:B-1----:R-:W-:-:S04]  /*0300*/  FSETP.GT.AND P0, PT, R12, R17, PT ;  /* 0x000000110c00720b */ /* 0x002fc80003f04000 */
[----:B------:R-:W-:-:S04]  /*0310*/  FSEL R12, R12, R17, P0 ;  /* 0x000000110c0c7208 */ /* 0x000fc80000000000 */
[----:B------:R-:W-:-:S04]  /*0320*/  FSETP.GT.AND P0, PT, R13, R12, PT ;  /* 0x0000000c0d00720b */ /* 0x000fc80003f04000 */
[----:B------:R-:W-:-:S04]  /*0330*/  FSEL R13, R13, R12, P0 ;  /* 0x0000000c0d0d7208 */ /* 0x000fc80000000000 */
[----:B------:R-:W-:-:S04]  /*0340*/  FSETP.GT.AND P0, PT, R14, R13, PT ;  /* 0x0000000d0e00720b */ /* 0x000fc80003f04000 */
[----:B------:R-:W-:-:S04]  /*0350*/  FSEL R14, R14, R13, P0 ;  /* 0x0000000d0e0e7208 */ /* 0x000fc80000000000 */
[----:B------:R-:W-:-:S04]  /*0360*/  FSETP.GT.AND P0, PT, R15, R14, PT ;  /* 0x0000000e0f00720b */ /* 0x000fc80003f04000 */
[----:B------:R-:W-:-:S04]  /*0370*/  FSEL R15, R15, R14, P0 ;  /* 0x0000000e0f0f7208 */ /* 0x000fc80000000000 */
[----:B--2---:R-:W-:-:S04]  /*0380*/  FSETP.GT.AND P0, PT, R4, R15, PT ;  /* 0x0000000f0400720b */ /* 0x004fc80003f04000 */
[----:B------:R-:W-:Y:S02]  /*0390*/  FSEL R4, R4, R15, P0 ;  /* 0x0000000f04047208 */ /* 0x000fe40000000000 */
[----:B------:R-:W1:Y:S01]  /*03a0*/  LDS.128 R12, [UR9+0x10] ;  /* 0x00001009ff0c7984 */ /* 0x000e620008000c00 */
[----:B------:R-:W-:Y:S01]  /*03b0*/  UIADD3 UR9, UPT, UPT, UR9, 0x40, URZ ;  /* 0x0000004009097890 */ /* 0x000fe2000fffe0ff */
[----:B------:R-:W-:-:S04]  /*03c0*/  FSETP.GT.AND P0, PT, R5, R4, PT ;  /* 0x000000040500720b */ /* 0x000fc80003f04000 */
[----:B------:R-:W-:-:S04]  /*03d0*/  FSEL R5, R5, R4, P0 ;  /* 0x0000000405057208 */ /* 0x000fc80000000000 */
[----:B------:R-:W-:-:S04]  /*03e0*/  FSETP.GT.AND P0, PT, R6, R5, PT ;  /* 0x000000050600720b */ /* 0x000fc80003f04000 */
[----:B------:R-:W-:-:S04]  /*03f0*/  FSEL R6, R6, R5, P0 ;  /* 0x0000000506067208 */ /* 0x000fc80000000000 */
[----:B------:R-:W-:-:S04]  /*0400*/  FSETP.GT.AND P0, PT, R7, R6, PT ;  /* 0x000000060700720b */ /* 0x000fc80003f04000 */
[----:B------:R-:W-:-:S04]  /*0410*/  FSEL R7, R7, R6, P0 ;  /* 0x0000000607077208 */ /* 0x000fc80000000000 */
[----:B0-----:R-:W-:-:S04]  /*0420*/  FSETP.GT.AND P0, PT, R8, R7, PT ;  /* 0x000000070800720b */ /* 0x001fc80003f04000 */
[----:B------:R-:W-:-:S04]  /*0430*/  FSEL R8, R8, R7, P0 ;  /* 0x0000000708087208 */ /* 0x000fc80000000000 */
[----:B------:R-:W-:-:S04]  /*0440*/  FSETP.GT.AND P0, PT, R9, R8, PT ;  /* 0x000000080900720b */ /* 0x000fc80003f04000 */
[----:B------:R-:W-:-:S04]  /*0450*/  FSEL R9, R9, R8, P0 ;  /* 0x0000000809097208 */ /* 0x000fc80000000000 */
[----:B------:R-:W-:-:S04]  /*0460*/  FSETP.GT.AND P0, PT, R10, R9, PT ;  /* 0x000000090a00720b */ /* 0x000fc80003f04000 */
[----:B------:R-:W-:-:S04]  /*0470*/  FSEL R10, R10, R9, P0 ;  /* 0x000000090a0a7208 */ /* 0x000fc80000000000 */
[----:B------:R-:W-:-:S04]  /*0480*/  FSETP.GT.AND P0, PT, R11, R10, PT ;  /* 0x0000000a0b00720b */ /* 0x000fc80003f04000 */
[----:B------:R-:W-:-:S04]  /*0490*/  FSEL R11, R11, R10, P0 ;  /* 0x0000000a0b0b7208 */ /* 0x000fc80000000000 */
[----:B-1----:R-:W-:-:S04]  /*04a0*/  FSETP.GT.AND P0, PT, R12, R11, PT ;  /* 0x0000000b0c00720b */ /* 0x002fc80003f04000 */
[----:B------:R-:W-:-:S04]  /*04b0*/  FSEL R12, R12, R11, P0 ;  /* 0x0000000b0c0c7208 */ /* 0x000fc80000000000 */
[----:B------:R-:W-:-:S04]  /*04c0*/  FSETP.GT.AND P0, PT, R13, R12, PT ;  /* 0x0000000c0d00720b */ /* 0x000fc80003f04000 */
[----:B------:R-:W-:-:S04]  /*04d0*/  FSEL R13, R13, R12, P0 ;  /* 0x0000000c0d0d7208 */ /* 0x000fc80000000000 */
[----:B------:R-:W-:-:S04]  /*04e0*/  FSETP.GT.AND P0, PT, R14, R13, PT ;  /* 0x0000000d0e00720b */ /* 0x000fc80003f04000 */
[----:B------:R-:W-:-:S04]  /*04f0*/  FSEL R14, R14, R13, P0 ;  /* 0x0000000d0e0e7208 */ /* 0x000fc80000000000 */
[----:B------:R-:W-:-:S04]  /*0500*/  FSETP.GT.AND P0, PT, R15, R14, PT ;  /* 0x0000000e0f00720b */ /* 0x000fc80003f04000 */
[----:B------:R-:W-:Y:S01]  /*0510*/  FSEL R17, R15, R14, P0 ;  /* 0x0000000e0f117208 */ /* 0x000fe20000000000 */
[----:B------:R-:W-:Y:S08]  /*0520*/  BRA.U UP1, `(.L_x_14) ;  /* 0xfffffffd01607547 */ /* 0x000ff0000b83ffff */
.L_x_13:
[----:B------:R-:W-:Y:S05]  /*0530*/  BRA.U !UP0, `(.L_x_15) ;  /* 0x0000000108c87547 */ /* 0x000fea000b800000 */
[----:B------:R-:W-:Y:S02]  /*0540*/  UISETP.GE.U32.AND UP0, UPT, UR8, 0x8, UPT ;  /* 0x000000080800788c */ /* 0x000fe4000bf06070 */
[----:B------:R-:W-:-:S04]  /*0550*/  ULOP3.LUT UR9, UR7, 0x7, URZ, 0xc0, !UPT ;  /* 0x0000000707097892 */ /* 0x000fc8000f8ec0ff */
[----:B------:R-:W-:-:S03]  /*0560*/  UISETP.NE.AND UP1, UPT, UR9, URZ, UPT ;  /* 0x000000ff0900728c */ /* 0x000fc6000bf25270 */
[----:B------:R-:W-:Y:S08]  /*0570*/  BRA.U !UP0, `(.L_x_16) ;  /* 0x0000000108507547 */ /* 0x000ff0000b800000 */
[----:B------:R-:W-:Y:S02]  /*0580*/  ULEA UR6, UR4, UR5, 0x2 ;  /* 0x0000000504067291 */ /* 0x000fe4000f8e10ff */
[----:B------:R-:W-:-:S07]  /*0590*/  UIADD3 UR4, UPT, UPT, UR4, 0x8, URZ ;  /* 0x0000000804047890 */ /* 0x000fce000fffe0ff */
[----:B0-----:R-:W0:Y:S04]  /*05a0*/  LDS.128 R8, [UR6] ;  /* 0x00000006ff087984 */ /* 0x001e280008000c00 */
[----:B------:R-:W1:Y:S01]  /*05b0*/  LDS.128 R4, [UR6+0x10] ;  /* 0x00001006ff047984 */ /* 0x000e620008000c00 */
        /* <DEDUP_REMOVED lines=15> */
[----:B------:R-:W-:-:S09]  /*06b0*/  FSEL R17, R7, R6, P0 ;  /* 0x0000000607117208 */ /* 0x000fd20000000000 */
.L_x_16:
[----:B------:R-:W-:Y:S05]  /*06c0*/  BRA.U !UP1, `(.L_x_15) ;  /* 0x0000000109647547 */ /* 0x000fea000b800000 */
[----:B------:R-:W-:Y:S02]  /*06d0*/  UISETP.GE.U32.AND UP0, UPT, UR9, 0x4, UPT ;  /* 0x000000040900788c */ /* 0x000fe4000bf06070 */
[----:B------:R-:W-:-:S04]  /*06e0*/  ULOP3.LUT UR6, UR7, 0x3, URZ, 0xc0, !UPT ;  /* 0x0000000307067892 */ /* 0x000fc8000f8ec0ff */
[----:B------:R-:W-:-:S03]  /*06f0*/  UISETP.NE.AND UP1, UPT, UR6, URZ, UPT ;  /* 0x000000ff0600728c */ /* 0x000fc6000bf25270 */
[----:B------:R-:W-:Y:S08]  /*0700*/  BRA.U !UP0, `(.L_x_17) ;  /* 0x00000001082c7547 */ /* 0x000ff0000b800000 */
[----:B------:R-:W-:Y:S02]  /*0710*/  ULEA UR7, UR4, UR5, 0x2 ;  /* 0x0000000504077291 */ /* 0x000fe4000f8e10ff */
[----:B------:R-:W-:-:S07]  /*0720*/  UIADD3 UR4, UPT, UPT, UR4, 0x4, URZ ;  /* 0x0000000404047890 */ /* 0x000fce000fffe0ff */
[----:B------:R-:W1:Y:S02]  /*0730*/  LDS.128 R4, [UR7] ;  /* 0x00000007ff047984 */ /* 0x000e640008000c00 */
        /* <DEDUP_REMOVED lines=8> */
.L_x_17:
[----:B------:R-:W-:Y:S05]  /*07c0*/  BRA.U !UP1, `(.L_x_15) ;  /* 0x0000000109247547 */ /* 0x000fea000b800000 */
[----:B------:R-:W-:Y:S02]  /*07d0*/  ULEA UR4, UR4, UR5, 0x2 ;  /* 0x0000000504047291 */ /* 0x000fe4000f8e10ff */
[----:B------:R-:W-:-:S12]  /*07e0*/  UIADD3 UR6, UPT, UPT, -UR6, URZ, URZ ;  /* 0x000000ff06067290 */ /* 0x000fd8000fffe1ff */
.L_x_18:
[----:B------:R-:W1:Y:S01]  /*07f0*/  LDS R4, [UR4] ;  /* 0x00000004ff047984 */ /* 0x000e620008000800 */
[----:B------:R-:W-:Y:S02]  /*0800*/  UIADD3 UR6, UPT, UPT, UR6, 0x1, URZ ;  /* 0x0000000106067890 */ /* 0x000fe4000fffe0ff */
[----:B------:R-:W-:Y:S02]  /*0810*/  UIADD3 UR4, UPT, UPT, UR4, 0x4, URZ ;  /* 0x0000000404047890 */ /* 0x000fe4000fffe0ff */
[----:B------:R-:W-:Y:S01]  /*0820*/  UISETP.NE.AND UP0, UPT, UR6, URZ, UPT ;  /* 0x000000ff0600728c */ /* 0x000fe2000bf05270 */
[----:B-1----:R-:W-:-:S04]  /*0830*/  FSETP.GT.AND P0, PT, R4, R17, PT ;  /* 0x000000110400720b */ /* 0x002fc80003f04000 */
[----:B------:R-:W-:-:S04]  /*0840*/  FSEL R17, R4, R17, P0 ;  /* 0x0000001104117208 */ /* 0x000fc80000000000 */
[----:B------:R-:W-:Y:S05]  /*0850*/  BRA.U UP0, `(.L_x_18) ;  /* 0xfffffffd00e47547 */ /* 0x000fea000b83ffff */
.L_x_15:
[----:B------:R1:W-:Y:S02]  /*0860*/  STS [UR5], R17 ;  /* 0x00000011ff007988 */ /* 0x0003e40008000805 */
.L_x_12:
[----:B------:R-:W-:Y:S05]  /*0870*/  BSYNC.RECONVERGENT B0 ;  /* 0x0000000000007941 */ /* 0x000fea0003800200 */
.L_x_11:
[----:B------:R-:W-:Y:S01]  /*0880*/  BAR.SYNC.DEFER_BLOCKING 0x0 ;  /* 0x0000000000007b1d */ /* 0x000fe20000010000 */
[----:B------:R-:W-:Y:S01]  /*0890*/  ISETP.GE.AND P0, PT, R2, R3, PT ;  /* 0x000000030200720c */ /* 0x000fe20003f06270 */
[----:B0-----:R-:W-:-:S04]  /*08a0*/  IMAD.MOV.U32 R9, RZ, RZ, RZ ;  /* 0x000000ffff097224 */ /* 0x001fc800078e00ff */
[----:B------:R-:W-:Y:S01]  /*08b0*/  BSSY.RECONVERGENT B0, `(.L_x_19) ;  /* 0x0000018000007945 */ /* 0x000fe20003800200 */
[----:B------:R-:W0:Y:S07]  /*08c0*/  LDS R20, [UR5] ;  /* 0x00000005ff147984 */ /* 0x000e2e0008000800 */
[----:B------:R-:W-:Y:S05]  /*08d0*/  @P0 BRA `(.L_x_20) ;  /* 0x0000000000540947 */ /* 0x000fea0003800000 */
[----:B------:R-:W2:Y:S01]  /*08e0*/  LDC R15, c[0x0][0x360] ;  /* 0x0000d800ff0f7b82 */ /* 0x000ea20000000800 */
[----:B------:R-:W-:Y:S02]  /*08f0*/  IMAD.MOV.U32 R9, RZ, RZ, RZ ;  /* 0x000000ffff097224 */ /* 0x000fe400078e00ff */
[----:B------:R-:W-:-:S05]  /*0900*/  IMAD.MOV.U32 R8, RZ, RZ, R2 ;  /* 0x000000ffff087224 */ /* 0x000fca00078e0002 */
[----:B------:R-:W3:Y:S02]  /*0910*/  LDC.64 R4, c[0x0][0x380] ;  /* 0x0000e000ff047b82 */ /* 0x000ee40000000a00 */
.L_x_21:
[----:B------:R-:W-:-:S04]  /*0920*/  IMAD R7, R3, UR12, R8 ;  /* 0x0000000c03077c24 */ /* 0x000fc8000f8e0208 */
[----:B---3--:R-:W-:-:S06]  /*0930*/  IMAD.WIDE R6, R7, 0x4, R4 ;  /* 0x0000000407067825 */ /* 0x008fcc00078e0204 */
[----:B------:R-:W0:Y:S01]  /*0940*/  LDG.E R7, desc[UR10][R6.64] ;  /* 0x0000000a06077981 */ /* 0x000e22000c1e1900 */
[----:B------:R-:W-:Y:S02]  /*0950*/  IMAD.MOV.U32 R11, RZ, RZ, 0x3bbb989d ;  /* 0x3bbb989dff0b7424 */ /* 0x000fe400078e00ff */
[----:B------:R-:W-:Y:S02]  /*0960*/  IMAD.MOV.U32 R12, RZ, RZ, 0x437c0000 ;  /* 0x437c0000ff0c7424 */ /* 0x000fe400078e00ff */
[----:B--2---:R-:W-:-:S05]  /*0970*/  IMAD.IADD R8, R15, 0x1, R8 ;  /* 0x000000010f087824 */ /* 0x004fca00078e0208 */
[----:B------:R-:W-:Y:S01]  /*0980*/  ISETP.GE.AND P0, PT, R8, R3, PT ;  /* 0x000000030800720c */ /* 0x000fe20003f06270 */
[----:B0-----:R-:W-:-:S04]  /*0990*/  FADD R10, -R20, R7 ;  /* 0x00000007140a7221 */ /* 0x001fc80000000100 */
[----:B------:R-:W-:-:S04]  /*09a0*/  FFMA.SAT R11, R10, R11, 0.5 ;  /* 0x3f0000000a0b7423 */ /* 0x000fc8000000200b */
[----:B------:R-:W-:-:S04]  /*09b0*/  FFMA.RM R11, R11, R12, 12582913 ;  /* 0x4b4000010b0b7423 */ /* 0x000fc8000000400c */
[C---:B------:R-:W-:Y:S01]  /*09c0*/  FADD R13, R11.reuse, -12583039 ;  /* 0xcb40007f0b0d7421 */ /* 0x040fe20000000000 */
[----:B------:R-:W-:-:S03]  /*09d0*/  IMAD.SHL.U32 R6, R11, 0x800000, RZ ;  /* 0x008000000b067824 */ /* 0x000fc600078e00ff */
[----:B------:R-:W-:-:S04]  /*09e0*/  FFMA R13, R10, 1.4426950216293334961, -R13 ;  /* 0x3fb8aa3b0a0d7823 */ /* 0x000fc8000000080d */
[----:B------:R-:W-:-:S06]  /*09f0*/  FFMA R13, R10, 1.925963033500011079e-08, R13 ;  /* 0x32a570600a0d7823 */ /* 0x000fcc000000000d */
[----:B------:R-:W0:Y:S02]  /*0a00*/  MUFU.EX2 R13, R13 ;  /* 0x0000000d000d7308 */ /* 0x000e240000000800 */
[----:B0-----:R-:W-:Y:S01]  /*0a10*/  FFMA R9, R6, R13, R9 ;  /* 0x0000000d06097223 */ /* 0x001fe20000000009 */
[----:B------:R-:W-:Y:S06]  /*0a20*/  @!P0 BRA `(.L_x_21) ;  /* 0xfffffffc00bc8947 */ /* 0x000fec000383ffff */
.L_x_20:
[----:B------:R-:W-:Y:S05]  /*0a30*/  BSYNC.RECONVERGENT B0 ;  /* 0x0000000000007941 */ /* 0x000fea0003800200 */
.L_x_19:
[----:B------:R-:W-:Y:S01]  /*0a40*/  ISETP.NE.AND P0, PT, R2, RZ, PT ;  /* 0x000000ff0200720c */ /* 0x000fe20003f05270 */
[----:B------:R2:W-:Y:S01]  /*0a50*/  STS [R0], R9 ;  /* 0x0000000900007388 */ /* 0x0005e20000000800 */
[----:B------:R-:W-:Y:S01]  /*0a60*/  BSSY.RECONVERGENT B0, `(.L_x_22) ;  /* 0x000004e000007945 */ /* 0x000fe20003800200 */
[----:B------:R-:W-:Y:S10]  /*0a70*/  BAR.SYNC.DEFER_BLOCKING 0x0 ;  /* 0x0000000000007b1d */ /* 0x000ff40000010000 */
[----:B--2---:R-:W-:Y:S05]  /*0a80*/  @P0 BRA `(.L_x_23) ;  /* 0x00000004002c0947 */ /* 0x004fea0003800000 */
[----:B------:R-:W2:Y:S01]  /*0a90*/  LDCU UR7, c[0x0][0x360] ;  /* 0x00006c00ff0777ac */ /* 0x000ea20008000800 */
[----:B------:R-:W-:Y:S01]  /*0aa0*/  IMAD.MOV.U32 R19, RZ, RZ, RZ ;  /* 0x000000ffff137224 */ /* 0x000fe200078e00ff */
[----:B------:R-:W-:Y:S01]  /*0ab0*/  UMOV UR4, URZ ;  /* 0x000000ff00047c82 */ /* 0x000fe20008000000 */
[----:B--2---:R-:W-:Y:S02]  /*0ac0*/  UISETP.GE.U32.AND UP1, UPT, UR7, 0x10, UPT ;  /* 0x000000100700788c */ /* 0x004fe4000bf26070 */
[----:B------:R-:W-:-:S04]  /*0ad0*/  ULOP3.LUT UR8, UR7, 0xf, URZ, 0xc0, !UPT ;  /* 0x0000000f07087892 */ /* 0x000fc8000f8ec0ff */
[----:B------:R-:W-:-:S03]  /*0ae0*/  UISETP.NE.AND UP0, UPT, UR8, URZ, UPT ;  /* 0x000000ff0800728c */ /* 0x000fc6000bf05270 */
[----:B------:R-:W-:Y:S08]  /*0af0*/  BRA.U !UP1, `(.L_x_24) ;  /* 0x0000000109747547 */ /* 0x000ff0000b800000 */
[----:B------:R-:W-:Y:S01]  /*0b00*/  ULOP3.LUT UR6, UR7, 0xfffffff0, URZ, 0xc0, !UPT ;  /* 0xfffffff007067892 */ /* 0x000fe2000f8ec0ff */
[----:B------:R-:W-:Y:S01]  /*0b10*/  IMAD.MOV.U32 R19, RZ, RZ, RZ ;  /* 0x000000ffff137224 */ /* 0x000fe200078e00ff */
[----:B------:R-:W-:Y:S02]  /*0b20*/  ULOP3.LUT UR4, UR7, 0x7f0, URZ, 0xc0, !UPT ;  /* 0x000007f007047892 */ /* 0x000fe4000f8ec0ff */
[----:B------:R-:W-:Y:S02]  /*0b30*/  UIADD3 UR9, UPT, UPT, UR5, 0x20, URZ ;  /* 0x0000002005097890 */ /* 0x000fe4000fffe0ff */
[----:B------:R-:W-:-:S12]  /*0b40*/  UIADD3 UR6, UPT, UPT, -UR6, URZ, URZ ;  /* 0x000000ff06067290 */ /* 0x000fd8000fffe1ff */
.L_x_25:
[----:B------:R-:W2:Y:S01]  /*0b50*/  LDS.128 R4, [UR9+-0x20] ;  /* 0xffffe009ff047984 */ /* 0x000ea20008000c00 */
[----:B------:R-:W-:-:S03]  /*0b60*/  UIADD3 UR6, UPT, UPT, UR6, 0x10, URZ ;  /* 0x0000001006067890 */ /* 0x000fc6000fffe0ff */
[----:B------:R-:W3:Y:S01]  /*0b70*/  LDS.128 R8, [UR9+-0x10] ;  /* 0xfffff009ff087984 */ /* 0x000ee20008000c00 */
[----:B------:R-:W-:-:S03]  /*0b80*/  UISETP.NE.AND UP1, UPT, UR6, URZ, UPT ;  /* 0x000000ff0600728c */ /* 0x000fc6000bf25270 */
[----:B------:R-:W4:Y:S01]  /*0b90*/  LDS.128 R12, [UR9] ;  /* 0x00000009ff0c7984 */ /* 0x000f220008000c00 */
[----:B--2---:R-:W-:-:S03]  /*0ba0*/  FADD R4, R4, R19 ;  /* 0x0000001304047221 */ /* 0x004fc60000000000 */
[----:B-1----:R-:W1:Y:S01]  /*0bb0*/  LDS.128 R16, [UR9+0x10] ;  /* 0x00001009ff107984 */ /* 0x002e620008000c00 */
[----:B------:R-:W-:Y:S01]  /*0bc0*/  UIADD3 UR9, UPT, UPT, UR9, 0x40, URZ ;  /* 0x0000004009097890 */ /* 0x000fe2000fffe0ff */
[----:B------:R-:W-:-:S04]  /*0bd0*/  FADD R5, R5, R4 ;  /* 0x0000000405057221 */ /* 0x000fc80000000000 */
[----:B------:R-:W-:-:S04]  /*0be0*/  FADD R6, R6, R5 ;  /* 0x0000000506067221 */ /* 0x000fc80000000000 */
[----:B------:R-:W-:-:S04]  /*0bf0*/  FADD R7, R7, R6 ;  /* 0x0000000607077221 */ /* 0x000fc80000000000 */
[----:B---3--:R-:W-:-:S04]  /*0c00*/  FADD R8, R7, R8 ;  /* 0x0000000807087221 */ /* 0x008fc80000000000 */
[----:B------:R-:W-:-:S04]  /*0c10*/  FADD R9, R9, R8 ;  /* 0x0000000809097221 */ /* 0x000fc80000000000 */
[----:B------:R-:W-:-:S04]  /*0c20*/  FADD R10, R10, R9 ;  /* 0x000000090a0a7221 */ /* 0x000fc80000000000 */
[----:B------:R-:W-:-:S04]  /*0c30*/  FADD R11, R11, R10 ;  /* 0x0000000a0b0b7221 */ /* 0x000fc80000000000 */
[----:B----4-:R-:W-:-:S04]  /*0c40*/  FADD R12, R11, R12 ;  /* 0x0000000c0b0c7221 */ /* 0x010fc80000000000 */
[----:B------:R-:W-:-:S04]  /*0c50*/  FADD R13, R13, R12 ;  /* 0x0000000c0d0d7221 */ /* 0x000fc80000000000 */
[----:B------:R-:W-:-:S04]  /*0c60*/  FADD R14, R14, R13 ;  /* 0x0000000d0e0e7221 */ /* 0x000fc80000000000 */
[----:B------:R-:W-:-:S04]  /*0c70*/  FADD R15, R15, R14 ;  /* 0x0000000e0f0f7221 */ /* 0x000fc80000000000 */
[----:B-1----:R-:W-:-:S04]  /*0c80*/  FADD R16, R15, R16 ;  /* 0x000000100f107221 */ /* 0x002fc80000000000 */
[----:B------:R-:W-:-:S04]  /*0c90*/  FADD R17, R17, R16 ;  /* 0x0000001011117221 */ /* 0x000fc80000000000 */
[----:B------:R-:W-:-:S04]  /*0ca0*/  FADD R18, R18, R17 ;  /* 0x0000001112127221 */ /* 0x000fc80000000000 */
[----:B------:R-:W-:Y:S01]  /*0cb0*/  FADD R19, R19, R18 ;  /* 0x0000001213137221 */ /* 0x000fe20000000000 */
[----:B------:R-:W-:Y:S06]  /*0cc0*/  BRA.U UP1, `(.L_x_25) ;  /* 0xfffffffd01a07547 */ /* 0x000fec000b83ffff */
.L_x_24:
[----:B------:R-:W-:Y:S05]  /*0cd0*/  BRA.U !UP0, `(.L_x_26) ;  /* 0x0000000108947547 */ /* 0x000fea000b800000 */
[----:B------:R-:W-:Y:S02]  /*0ce0*/  UISETP.GE.U32.AND UP0, UPT, UR8, 0x8, UPT ;  /* 0x000000080800788c */ /* 0x000fe4000bf06070 */
[----:B------:R-:W-:-:S04]  /*0cf0*/  ULOP3.LUT UR9, UR7, 0x7, URZ, 0xc0, !UPT ;  /* 0x0000000707097892 */ /* 0x000fc8000f8ec0ff */
[----:B------:R-:W-:-:S03]  /*0d00*/  UISETP.NE.AND UP1, UPT, UR9, URZ, UPT ;  /* 0x000000ff0900728c */ /* 0x000fc6000bf25270 */
[----:B------:R-:W-:Y:S08]  /*0d10*/  BRA.U !UP0, `(.L_x_27) ;  /* 0x0000000108307547 */ /* 0x000ff0000b800000 */
[----:B------:R-:W-:Y:S02]  /*0d20*/  ULEA UR6, UR4, UR5, 0x2 ;  /* 0x0000000504067291 */ /* 0x000fe4000f8e10ff */
[----:B------:R-:W-:-:S07]  /*0d30*/  UIADD3 UR4, UPT, UPT, UR4, 0x8, URZ ;  /* 0x0000000804047890 */ /* 0x000fce000fffe0ff */
[----:B------:R-:W2:Y:S04]  /*0d40*/  LDS.128 R8, [UR6] ;  /* 0x00000006ff087984 */ /* 0x000ea80008000c00 */
[----:B------:R-:W3:Y:S01]  /*0d50*/  LDS.128 R4, [UR6+0x10] ;  /* 0x00001006ff047984 */ /* 0x000ee20008000c00 */
[----:B--2---:R-:W-:-:S04]  /*0d60*/  FADD R8, R19, R8 ;  /* 0x0000000813087221 */ /* 0x004fc80000000000 */
[----:B------:R-:W-:-:S04]  /*0d70*/  FADD R9, R8, R9 ;  /* 0x0000000908097221 */ /* 0x000fc80000000000 */
[----:B------:R-:W-:-:S04]  /*0d80*/  FADD R10, R9, R10 ;  /* 0x0000000a090a7221 */ /* 0x000fc80000000000 */
[----:B------:R-:W-:-:S04]  /*0d90*/  FADD R11, R10, R11 ;  /* 0x0000000b0a0b7221 */ /* 0x000fc80000000000 */
[----:B---3--:R-:W-:-:S04]  /*0da0*/  FADD R4, R11, R4 ;  /* 0x000000040b047221 */ /* 0x008fc80000000000 */
[----:B------:R-:W-:-:S04]  /*0db0*/  FADD R5, R4, R5 ;  /* 0x0000000504057221 */ /* 0x000fc80000000000 */
[----:B------:R-:W-:-:S04]  /*0dc0*/  FADD R6, R5, R6 ;  /* 0x0000000605067221 */ /* 0x000fc80000000000 */
[----:B------:R-:W-:-:S07]  /*0dd0*/  FADD R19, R6, R7 ;  /* 0x0000000706137221 */ /* 0x000fce0000000000 */
.L_x_27:
[----:B------:R-:W-:Y:S05]  /*0de0*/  BRA.U !UP1, `(.L_x_26) ;  /* 0x0000000109507547 */ /* 0x000fea000b800000 */
[----:B------:R-:W-:Y:S02]  /*0df0*/  UISETP.GE.U32.AND UP0, UPT, UR9, 0x4, UPT ;  /* 0x000000040900788c */ /* 0x000fe4000bf06070 */
[----:B------:R-:W-:-:S04]  /*0e00*/  ULOP3.LUT UR6, UR7, 0x3, URZ, 0xc0, !UPT ;  /* 0x0000000307067892 */ /* 0x000fc8000f8ec0ff */
[----:B------:R-:W-:-:S03]  /*0e10*/  UISETP.NE.AND UP1, UPT, UR6, URZ, UPT ;  /* 0x000000ff0600728c */ /* 0x000fc6000bf25270 */
[----:B------:R-:W-:Y:S08]  /*0e20*/  BRA.U !UP0, `(.L_x_28) ;  /* 0x00000001081c7547 */ /* 0x000ff0000b800000 */
[----:B------:R-:W-:Y:S02]  /*0e30*/  ULEA UR7, UR4, UR5, 0x2 ;  /* 0x0000000504077291 */ /* 0x000fe4000f8e10ff */
[----:B------:R-:W-:-:S07]  /*0e40*/  UIADD3 UR4, UPT, UPT, UR4, 0x4, URZ ;  /* 0x0000000404047890 */ /* 0x000fce000fffe0ff */
[----:B------:R-:W2:Y:S02]  /*0e50*/  LDS.128 R4, [UR7] ;  /* 0x00000007ff047984 */ /* 0x000ea40008000c00 */
[----:B--2---:R-:W-:-:S04]  /*0e60*/  FADD R4, R19, R4 ;  /* 0x0000000413047221 */ /* 0x004fc80000000000 */
[----:B------:R-:W-:-:S04]  /*0e70*/  FADD R5, R4, R5 ;  /* 0x0000000504057221 */ /* 0x000fc80000000000 */
[----:B------:R-:W-:-:S04]  /*0e80*/  FADD R6, R5, R6 ;  /* 0x0000000605067221 */ /* 0x000fc80000000000 */
[----:B------:R-:W-:-:S07]  /*0e90*/  FADD R19, R6, R7 ;  /* 0x0000000706137221 */ /* 0x000fce0000000000 */
.L_x_28:
[----:B------:R-:W-:Y:S05]  /*0ea0*/  BRA.U !UP1, `(.L_x_26) ;  /* 0x0000000109207547 */ /* 0x000fea000b800000 */
[----:B------:R-:W-:Y:S02]  /*0eb0*/  ULEA UR4, UR4, UR5, 0x2 ;  /* 0x0000000504047291 */ /* 0x000fe4000f8e10ff */
[----:B------:R-:W-:-:S12]  /*0ec0*/  UIADD3 UR6, UPT, UPT, -UR6, URZ, URZ ;  /* 0x000000ff06067290 */ /* 0x000fd8000fffe1ff */
.L_x_29:
[----:B------:R-:W2:Y:S01]  /*0ed0*/  LDS R0, [UR4] ;  /* 0x00000004ff007984 */ /* 0x000ea20008000800 */
[----:B------:R-:W-:Y:S02]  /*0ee0*/  UIADD3 UR6, UPT, UPT, UR6, 0x1, URZ ;  /* 0x0000000106067890 */ /* 0x000fe4000fffe0ff */
[----:B------:R-:W-:Y:S02]  /*0ef0*/  UIADD3 UR4, UPT, UPT, UR4, 0x4, URZ ;  /* 0x0000000404047890 */ /* 0x000fe4000fffe0ff */
[----:B------:R-:W-:Y:S01]  /*0f00*/  UISETP.NE.AND UP0, UPT, UR6, URZ, UPT ;  /* 0x000000ff0600728c */ /* 0x000fe2000bf05270 */
[----:B--2---:R-:W-:-:S08]  /*0f10*/  FADD R19, R0, R19 ;  /* 0x0000001300137221 */ /* 0x004fd00000000000 */
[----:B------:R-:W-:Y:S05]  /*0f20*/  BRA.U UP0, `(.L_x_29) ;  /* 0xfffffffd00e87547 */ /* 0x000fea000b83ffff */
.L_x_26:
[----:B------:R2:W-:Y:S02]  /*0f30*/  STS [UR5], R19 ;  /* 0x00000013ff007988 */ /* 0x0005e40008000805 */
.L_x_23:
[----:B------:R-:W-:Y:S05]  /*0f40*/  BSYNC.RECONVERGENT B0 ;  /* 0x0000000000007941 */ /* 0x000fea0003800200 */
.L_x_22:
[----:B------:R-:W-:Y:S01]  /*0f50*/  BAR.SYNC.DEFER_BLOCKING 0x0 ;  /* 0x0000000000007b1d */ /* 0x000fe20000010000 */
[----:B------:R-:W-:-:S13]  /*0f60*/  ISETP.GE.AND P0, PT, R2, R3, PT ;  /* 0x000000030200720c */ /* 0x000fda0003f06270 */
[----:B------:R-:W-:Y:S05]  /*0f70*/  @P0 EXIT ;  /* 0x000000000000094d */ /* 0x000fea0003800000 */
[----:B------:R-:W3:Y:S01]  /*0f80*/  LDC R9, c[0x0][0x388] ;  /* 0x0000e200ff097b82 */ /* 0x000ee20000000800 */
[----:B------:R-:W4:Y:S01]  /*0f90*/  LDS R3, [UR5] ;  /* 0x00000005ff037984 */ /* 0x000f220008000800 */
[----:B------:R-:W0:Y:S01]  /*0fa0*/  LDCU UR4, c[0x0][0x360] ;  /* 0x00006c00ff0477ac */ /* 0x000e220008000800 */
[----:B------:R-:W0:Y:S05]  /*0fb0*/  LDCU UR5, c[0x0][0x388] ;  /* 0x00007100ff0577ac */ /* 0x000e2a0008000800 */
[----:B------:R-:W0:Y:S02]  /*0fc0*/  LDC.64 R4, c[0x0][0x380] ;  /* 0x0000e000ff047b82 */ /* 0x000e240000000a00 */
.L_x_32:
[----:B---3--:R-:W-:-:S04]  /*0fd0*/  IMAD R7, R9, UR12, R2 ;  /* 0x0000000c09077c24 */ /* 0x008fc8000f8e0202 */
[----:B0-----:R-:W-:-:S05]  /*0fe0*/  IMAD.WIDE R6, R7, 0x4, R4 ;  /* 0x0000000407067825 */ /* 0x001fca00078e0204 */
[----:B------:R-:W3:Y:S01]  /*0ff0*/  LDG.E R11, desc[UR10][R6.64] ;  /* 0x0000000a060b7981 */ /* 0x000ee2000c1e1900 */
[----:B------:R-:W-:Y:S01]  /*1000*/  IMAD.MOV.U32 R0, RZ, RZ, 0x3bbb989d ;  /* 0x3bbb989dff007424 */ /* 0x000fe200078e00ff */
[----:B----4-:R-:W0:Y:S01]  /*1010*/  MUFU.RCP R10, R3 ;  /* 0x00000003000a7308 */ /* 0x010e220000001000 */
[----:B------:R-:W-:Y:S01]  /*1020*/  IMAD.MOV.U32 R13, RZ, RZ, 0x437c0000 ;  /* 0x437c0000ff0d7424 */ /* 0x000fe200078e00ff */
[----:B------:R-:W-:Y:S01]  /*1030*/  BSSY.RECONVERGENT B0, `(.L_x_30) ;  /* 0x0000014000007945 */ /* 0x000fe20003800200 */
[----:B---3--:R-:W-:-:S04]  /*1040*/  FADD R11, -R20, R11 ;  /* 0x0000000b140b7221 */ /* 0x008fc80000000100 */
[----:B------:R-:W-:-:S04]  /*1050*/  FFMA.SAT R0, R11, R0, 0.5 ;  /* 0x3f0000000b007423 */ /* 0x000fc80000002000 */
[----:B------:R-:W-:Y:S01]  /*1060*/  FFMA.RM R0, R0, R13, 12582913 ;  /* 0x4b40000100007423 */ /* 0x000fe2000000400d */
[----:B0-----:R-:W-:-:S03]  /*1070*/  FFMA R13, -R3, R10, 1 ;  /* 0x3f800000030d7423 */ /* 0x001fc6000000010a */
[C---:B------:R-:W-:Y:S01]  /*1080*/  FADD R8, R0.reuse, -12583039 ;  /* 0xcb40007f00087421 */ /* 0x040fe20000000000 */
[----:B------:R-:W-:Y:S02]  /*1090*/  IMAD.SHL.U32 R0, R0, 0x800000, RZ ;  /* 0x0080000000007824 */ /* 0x000fe400078e00ff */
[----:B------:R-:W-:Y:S01]  /*10a0*/  FFMA R13, R10, R13, R10 ;  /* 0x0000000d0a0d7223 */ /* 0x000fe2000000000a */
[----:B------:R-:W-:-:S04]  /*10b0*/  FFMA R8, R11, 1.4426950216293334961, -R8 ;  /* 0x3fb8aa3b0b087823 */ /* 0x000fc80000000808 */
[----:B------:R-:W-:-:S04]  /*10c0*/  FFMA R8, R11, 1.925963033500011079e-08, R8 ;  /* 0x32a570600b087823 */ /* 0x000fc80000000008 */
[----:B------:R-:W0:Y:S02]  /*10d0*/  MUFU.EX2 R11, R8 ;  /* 0x00000008000b7308 */ /* 0x000e240000000800 */
[----:B0-----:R-:W-:-:S06]  /*10e0*/  FMUL R0, R0, R11 ;  /* 0x0000000b00007220 */ /* 0x001fcc0000400000 */
[----:B------:R-:W0:Y:S01]  /*10f0*/  FCHK P0, R0, R3 ;  /* 0x0000000300007302 */ /* 0x000e220000000000 */
[----:B------:R-:W-:-:S04]  /*1100*/  FFMA R10, R0, R13, RZ ;  /* 0x0000000d000a7223 */ /* 0x000fc800000000ff */
[----:B------:R-:W-:-:S04]  /*1110*/  FFMA R11, -R3, R10, R0 ;  /* 0x0000000a030b7223 */ /* 0x000fc80000000100 */
[----:B------:R-:W-:Y:S01]  /*1120*/  FFMA R11, R13, R11, R10 ;  /* 0x0000000b0d0b7223 */ /* 0x000fe2000000000a */
[----:B0-----:R-:W-:Y:S06]  /*1130*/  @!P0 BRA `(.L_x_31) ;  /* 0x00000000000c8947 */ /* 0x001fec0003800000 */
[----:B------:R-:W-:-:S07]  /*1140*/  MOV R8, 0x1160 ;  /* 0x0000116000087802 */ /* 0x000fce0000000f00 */
[----:B-12---:R-:W-:Y:S05]  /*1150*/  CALL.REL.NOINC `($__internal_0_$__cuda_sm3x_div_rn_noftz_f32_slowpath) ;  /* 0x00000000001c7944 */ /* 0x006fea0003c00000 */
[----:B------:R-:W-:-:S07]  /*1160*/  IMAD.MOV.U32 R11, RZ, RZ, R0 ;  /* 0x000000ffff0b7224 */ /* 0x000fce00078e0000 */
.L_x_31:
[----:B------:R-:W-:Y:S05]  /*1170*/  BSYNC.RECONVERGENT B0 ;  /* 0x0000000000007941 */ /* 0x000fea0003800200 */
.L_x_30:
[----:B------:R0:W-:Y:S01]  /*1180*/  STG.E desc[UR10][R6.64], R11 ;  /* 0x0000000b06007986 */ /* 0x0001e2000c10190a */
[----:B------:R-:W-:-:S05]  /*1190*/  VIADD R2, R2, UR4 ;  /* 0x0000000402027c36 */ /* 0x000fca0008000000 */
[----:B------:R-:W-:-:S13]  /*11a0*/  ISETP.GE.AND P0, PT, R2, UR5, PT ;  /* 0x0000000502007c0c */ /* 0x000fda000bf06270 */
[----:B0-----:R-:W-:Y:S05]  /*11b0*/  @!P0 BRA `(.L_x_32) ;  /* 0xfffffffc00848947 */ /* 0x001fea000383ffff */
[----:B------:R-:W-:Y:S05]  /*11c0*/  EXIT ;  /* 0x000000000000794d */ /* 0x000fea0003800000 */
        .weak           $__internal_0_$__cuda_sm3x_div_rn_noftz_f32_slowpath
        .type           $__internal_0_$__cuda_sm3x_div_rn_noftz_f32_slowpath,@function
        .size           $__internal_0_$__cuda_sm3x_div_rn_noftz_f32_slowpath,(.L_x_87 - $__internal_0_$__cuda_sm3x_div_rn_noftz_f32_slowpath)
$__internal_0_$__cuda_sm3x_div_rn_noftz_f32_slowpath:
[--C-:B------:R-:W-:Y:S01]  /*11d0*/  SHF.R.U32.HI R11, RZ, 0x17, R3.reuse ;  /* 0x00000017ff0b7819 */ /* 0x100fe20000011603 */
[----:B------:R-:W-:Y:S01]  /*11e0*/  BSSY.RECONVERGENT B1, `(.L_x_33) ;  /* 0x0000064000017945 */ /* 0x000fe20003800200 */
[--C-:B------:R-:W-:Y:S01]  /*11f0*/  SHF.R.U32.HI R10, RZ, 0x17, R0.reuse ;  /* 0x00000017ff0a7819 */ /* 0x100fe20000011600 */
[----:B------:R-:W-:Y:S01]  /*1200*/  IMAD.MOV.U32 R12, RZ, RZ, R0 ;  /* 0x000000ffff0c7224 */ /* 0x000fe200078e0000 */
[----:B------:R-:W-:Y:S01]  /*1210*/  LOP3.LUT R11, R11, 0xff, RZ, 0xc0, !PT ;  /* 0x000000ff0b0b7812 */ /* 0x000fe200078ec0ff */
[----:B------:R-:W-:Y:S01]  /*1220*/  IMAD.MOV.U32 R13, RZ, RZ, R3 ;  /* 0x000000ffff0d7224 */ /* 0x000fe200078e0003 */
[----:B------:R-:W-:-:S03]  /*1230*/  LOP3.LUT R16, R10, 0xff, RZ, 0xc0, !PT ;  /* 0x000000ff0a107812 */ /* 0x000fc600078ec0ff */
[----:B------:R-:W-:Y:S02]  /*1240*/  VIADD R14, R11, 0xffffffff ;  /* 0xffffffff0b0e7836 */ /* 0x000fe40000000000 */
[----:B------:R-:W-:-:S03]  /*1250*/  VIADD R15, R16, 0xffffffff ;  /* 0xffffffff100f7836 */ /* 0x000fc60000000000 */
[----:B------:R-:W-:-:S04]  /*1260*/  ISETP.GT.U32.AND P0, PT, R14, 0xfd, PT ;  /* 0x000000fd0e00780c */ /* 0x000fc80003f04070 */
[----:B------:R-:W-:-:S13]  /*1270*/  ISETP.GT.U32.OR P0, PT, R15, 0xfd, P0 ;  /* 0x000000fd0f00780c */ /* 0x000fda0000704470 */
[----:B------:R-:W-:Y:S01]  /*1280*/  @!P0 IMAD.MOV.U32 R10, RZ, RZ, RZ ;  /* 0x000000ffff0a8224 */ /* 0x000fe200078e00ff */
[----:B------:R-:W-:Y:S06]  /*1290*/  @!P0 BRA `(.L_x_34) ;  /* 0x00000000005c8947 */ /* 0x000fec0003800000 */
[----:B------:R-:W-:Y:S02]  /*12a0*/  FSETP.GTU.FTZ.AND P1, PT, |R3|, +INF , PT ;  /* 0x7f8000000300780b */ /* 0x000fe40003f3c200 */
[----:B------:R-:W-:-:S04]  /*12b0*/  FSETP.GTU.FTZ.AND P0, PT, |R0|, +INF , PT ;  /* 0x7f8000000000780b */ /* 0x000fc80003f1c200 */
[----:B------:R-:W-:-:S13]  /*12c0*/  PLOP3.LUT P0, PT, P0, P1, PT, 0xf8, 0x8f ;  /* 0x00000000008f781c */ /* 0x000fda0000703f70 */
[----:B------:R-:W-:Y:S05]  /*12d0*/  @P0 BRA `(.L_x_35) ;  /* 0x00000004004c0947 */ /* 0x000fea0003800000 */
[----:B------:R-:W-:-:S13]  /*12e0*/  LOP3.LUT P0, RZ, R13, 0x7fffffff, R12, 0xc8, !PT ;  /* 0x7fffffff0dff7812 */ /* 0x000fda000780c80c */
[----:B------:R-:W-:Y:S05]  /*12f0*/  @!P0 BRA `(.L_x_36) ;  /* 0x00000004003c8947 */ /* 0x000fea0003800000 */
[C---:B------:R-:W-:Y:S02]  /*1300*/  FSETP.NEU.FTZ.AND P2, PT, |R0|.reuse, +INF , PT ;  /* 0x7f8000000000780b */ /* 0x040fe40003f5d200 */
[----:B------:R-:W-:Y:S02]  /*1310*/  FSETP.NEU.FTZ.AND P1, PT, |R3|, +INF , PT ;  /* 0x7f8000000300780b */ /* 0x000fe40003f3d200 */
[----:B------:R-:W-:-:S11]  /*1320*/  FSETP.NEU.FTZ.AND P0, PT, |R0|, +INF , PT ;  /* 0x7f8000000000780b */ /* 0x000fd60003f1d200 */
[----:B------:R-:W-:Y:S05]  /*1330*/  @!P1 BRA !P2, `(.L_x_36) ;  /* 0x00000004002c9947 */ /* 0x000fea0005000000 */
[----:B------:R-:W-:-:S04]  /*1340*/  LOP3.LUT P2, RZ, R12, 0x7fffffff, RZ, 0xc0, !PT ;  /* 0x7fffffff0cff7812 */ /* 0x000fc8000784c0ff */
[----:B------:R-:W-:-:S13]  /*1350*/  PLOP3.LUT P1, PT, P1, P2, PT, 0x2f, 0xf2 ;  /* 0x0000000000f2781c */ /* 0x000fda0000f24577 */
[----:B------:R-:W-:Y:S05]  /*1360*/  @P1 BRA `(.L_x_37) ;  /* 0x0000000400181947 */ /* 0x000fea0003800000 */
[----:B------:R-:W-:-:S04]  /*1370*/  LOP3.LUT P1, RZ, R13, 0x7fffffff, RZ, 0xc0, !PT ;  /* 0x7fffffff0dff7812 */ /* 0x000fc8000782c0ff */
[----:B------:R-:W-:-:S13]  /*1380*/  PLOP3.LUT P0, PT, P0, P1, PT, 0x2f, 0xf2 ;  /* 0x0000000000f2781c */ /* 0x000fda0000702577 */
[----:B------:R-:W-:Y:S05]  /*1390*/  @P0 BRA `(.L_x_38) ;  /* 0x0000000400000947 */ /* 0x000fea0003800000 */
[----:B------:R-:W-:Y:S02]  /*13a0*/  ISETP.GE.AND P0, PT, R15, RZ, PT ;  /* 0x000000ff0f00720c */ /* 0x000fe40003f06270 */
[----:B------:R-:W-:-:S11]  /*13b0*/  ISETP.GE.AND P1, PT, R14, RZ, PT ;  /* 0x000000ff0e00720c */ /* 0x000fd60003f26270 */
[----:B------:R-:W-:Y:S02]  /*13c0*/  @P0 IMAD.MOV.U32 R10, RZ, RZ, RZ ;  /* 0x000000ffff0a0224 */ /* 0x000fe400078e00ff */
[----:B------:R-:W-:Y:S01]  /*13d0*/  @!P0 FFMA R12, R0, 1.84467440737095516160e+19, RZ ;  /* 0x5f800000000c8823 */ /* 0x000fe200000000ff */
[----:B------:R-:W-:Y:S02]  /*13e0*/  @!P0 IMAD.MOV.U32 R10, RZ, RZ, -0x40 ;  /* 0xffffffc0ff0a8424 */ /* 0x000fe400078e00ff */
[----:B------:R-:W-:Y:S02]  /*13f0*/  @!P1 FFMA R13, R3, 1.84467440737095516160e+19, RZ ;  /* 0x5f800000030d9823 */ /* 0x000fe400000000ff */
[----:B------:R-:W-:-:S07]  /*1400*/  @!P1 VIADD R10, R10, 0x40 ;  /* 0x000000400a0a9836 */ /* 0x000fce0000000000 */
.L_x_34:
[----:B------:R-:W-:Y:S01]  /*1410*/  LEA R0, R11, 0xc0800000, 0x17 ;  /* 0xc08000000b007811 */ /* 0x000fe200078eb8ff */
[----:B------:R-:W-:Y:S04]  /*1420*/  BSSY.RECONVERGENT B2, `(.L_x_39) ;  /* 0x0000036000027945 */ /* 0x000fe80003800200 */
[----:B------:R-:W-:Y:S02]  /*1430*/  IMAD.IADD R14, R13, 0x1, -R0 ;  /* 0x000000010d0e7824 */ /* 0x000fe400078e0a00 */
[----:B------:R-:W-:Y:S02]  /*1440*/  VIADD R13, R16, 0xffffff81 ;  /* 0xffffff81100d7836 */ /* 0x000fe40000000000 */
[----:B------:R-:W0:Y:S01]  /*1450*/  MUFU.RCP R15, R14 ;  /* 0x0000000e000f7308 */ /* 0x000e220000001000 */
[----:B------:R-:W-:Y:S01]  /*1460*/  FADD.FTZ R17, -R14, -RZ ;  /* 0x800000ff0e117221 */ /* 0x000fe20000010100 */
[C---:B------:R-:W-:Y:S01]  /*1470*/  IMAD R0, R13.reuse, -0x800000, R12 ;  /* 0xff8000000d007824 */ /* 0x040fe200078e020c */
[----:B------:R-:W-:-:S05]  /*1480*/  IADD3 R13, PT, PT, R13, 0x7f, -R11 ;  /* 0x0000007f0d0d7810 */ /* 0x000fca0007ffe80b */
[----:B------:R-:W-:Y:S02]  /*1490*/  IMAD.IADD R13, R13, 0x1, R10 ;  /* 0x000000010d0d7824 */ /* 0x000fe400078e020a */
[----:B0-----:R-:W-:-:S04]  /*14a0*/  FFMA R16, R15, R17, 1 ;  /* 0x3f8000000f107423 */ /* 0x001fc80000000011 */
[----:B------:R-:W-:-:S04]  /*14b0*/  FFMA R19, R15, R16, R15 ;  /* 0x000000100f137223 */ /* 0x000fc8000000000f */
[----:B------:R-:W-:-:S04]  /*14c0*/  FFMA R12, R0, R19, RZ ;  /* 0x00000013000c7223 */ /* 0x000fc800000000ff */
[----:B------:R-:W-:-:S04]  /*14d0*/  FFMA R15, R17, R12, R0 ;  /* 0x0000000c110f7223 */ /* 0x000fc80000000000 */
[----:B------:R-:W-:-:S04]  /*14e0*/  FFMA R16, R19, R15, R12 ;  /* 0x0000000f13107223 */ /* 0x000fc8000000000c */
[----:B------:R-:W-:-:S04]  /*14f0*/  FFMA R17, R17, R16, R0 ;  /* 0x0000001011117223 */ /* 0x000fc80000000000 */
[----:B------:R-:W-:-:S05]  /*1500*/  FFMA R0, R19, R17, R16 ;  /* 0x0000001113007223 */ /* 0x000fca0000000010 */
[----:B------:R-:W-:-:S04]  /*1510*/  SHF.R.U32.HI R11, RZ, 0x17, R0 ;  /* 0x00000017ff0b7819 */ /* 0x000fc80000011600 */
[----:B------:R-:W-:-:S05]  /*1520*/  LOP3.LUT R11, R11, 0xff, RZ, 0xc0, !PT ;  /* 0x000000ff0b0b7812 */ /* 0x000fca00078ec0ff */
[----:B------:R-:W-:-:S04]  /*1530*/  IMAD.IADD R14, R11, 0x1, R13 ;  /* 0x000000010b0e7824 */ /* 0x000fc800078e020d */
[----:B------:R-:W-:-:S05]  /*1540*/  VIADD R10, R14, 0xffffffff ;  /* 0xffffffff0e0a7836 */ /* 0x000fca0000000000 */
[----:B------:R-:W-:-:S13]  /*1550*/  ISETP.GE.U32.AND P0, PT, R10, 0xfe, PT ;  /* 0x000000fe0a00780c */ /* 0x000fda0003f06070 */
[----:B------:R-:W-:Y:S05]  /*1560*/  @!P0 BRA `(.L_x_40) ;  /* 0x0000000000808947 */ /* 0x000fea0003800000 */
[----:B------:R-:W-:-:S13]  /*1570*/  ISETP.GT.AND P0, PT, R14, 0xfe, PT ;  /* 0x000000fe0e00780c */ /* 0x000fda0003f04270 */
[----:B------:R-:W-:Y:S05]  /*1580*/  @P0 BRA `(.L_x_41) ;  /* 0x00000000006c0947 */ /* 0x000fea0003800000 */
[----:B------:R-:W-:-:S13]  /*1590*/  ISETP.GE.AND P0, PT, R14, 0x1, PT ;  /* 0x000000010e00780c */ /* 0x000fda0003f06270 */
[----:B------:R-:W-:Y:S05]  /*15a0*/  @P0 BRA `(.L_x_42) ;  /* 0x0000000000740947 */ /* 0x000fea0003800000 */
[----:B------:R-:W-:Y:S02]  /*15b0*/  ISETP.GE.AND P0, PT, R14, -0x18, PT ;  /* 0xffffffe80e00780c */ /* 0x000fe40003f06270 */
[----:B------:R-:W-:-:S11]  /*15c0*/  LOP3.LUT R0, R0, 0x80000000, RZ, 0xc0, !PT ;  /* 0x8000000000007812 */ /* 0x000fd600078ec0ff */
[----:B------:R-:W-:Y:S05]  /*15d0*/  @!P0 BRA `(.L_x_42) ;  /* 0x0000000000688947 */ /* 0x000fea0003800000 */
[CCC-:B------:R-:W-:Y:S01]  /*15e0*/  FFMA.RZ R10, R19.reuse, R17.reuse, R16.reuse ;  /* 0x00000011130a7223 */ /* 0x1c0fe2000000c010 */
[C---:B------:R-:W-:Y:S02]  /*15f0*/  VIADD R13, R14.reuse, 0x20 ;  /* 0x000000200e0d7836 */ /* 0x040fe40000000000 */
[CCC-:B------:R-:W-:Y:S01]  /*1600*/  FFMA.RM R11, R19.reuse, R17.reuse, R16.reuse ;  /* 0x00000011130b7223 */ /* 0x1c0fe20000004010 */
[----:B------:R-:W-:Y:S02]  /*1610*/  ISETP.NE.AND P2, PT, R14, RZ, PT ;  /* 0x000000ff0e00720c */ /* 0x000fe40003f45270 */
[----:B------:R-:W-:Y:S01]  /*1620*/  LOP3.LUT R12, R10, 0x7fffff, RZ, 0xc0, !PT ;  /* 0x007fffff0a0c7812 */ /* 0x000fe200078ec0ff */
[----:B------:R-:W-:Y:S01]  /*1630*/  FFMA.RP R10, R19, R17, R16 ;  /* 0x00000011130a7223 */ /* 0x000fe20000008010 */
[----:B------:R-:W-:Y:S01]  /*1640*/  ISETP.NE.AND P1, PT, R14, RZ, PT ;  /* 0x000000ff0e00720c */ /* 0x000fe20003f25270 */
[----:B------:R-:W-:Y:S01]  /*1650*/  IMAD.MOV R14, RZ, RZ, -R14 ;  /* 0x000000ffff0e7224 */ /* 0x000fe200078e0a0e */
[----:B------:R-:W-:-:S02]  /*1660*/  LOP3.LUT R12, R12, 0x800000, RZ, 0xfc, !PT ;  /* 0x008000000c0c7812 */ /* 0x000fc400078efcff */
[----:B------:R-:W-:Y:S02]  /*1670*/  FSETP.NEU.FTZ.AND P0, PT, R10, R11, PT ;  /* 0x0000000b0a00720b */ /* 0x000fe40003f1d000 */
[----:B------:R-:W-:Y:S02]  /*1680*/  SHF.L.U32 R13, R12, R13, RZ ;  /* 0x0000000d0c0d7219 */ /* 0x000fe400000006ff */
[----:B------:R-:W-:Y:S02]  /*1690*/  SEL R11, R14, RZ, P2 ;  /* 0x000000ff0e0b7207 */ /* 0x000fe40001000000 */
[----:B------:R-:W-:Y:S02]  /*16a0*/  ISETP.NE.AND P1, PT, R13, RZ, P1 ;  /* 0x000000ff0d00720c */ /* 0x000fe40000f25270 */
[----:B------:R-:W-:Y:S02]  /*16b0*/  SHF.R.U32.HI R11, RZ, R11, R12 ;  /* 0x0000000bff0b7219 */ /* 0x000fe4000001160c */
[----:B------:R-:W-:-:S02]  /*16c0*/  PLOP3.LUT P0, PT, P0, P1, PT, 0xf8, 0x8f ;  /* 0x00000000008f781c */ /* 0x000fc40000703f70 */
[----:B------:R-:W-:Y:S02]  /*16d0*/  SHF.R.U32.HI R13, RZ, 0x1, R11 ;  /* 0x00000001ff0d7819 */ /* 0x000fe4000001160b */
[----:B------:R-:W-:-:S04]  /*16e0*/  SEL R10, RZ, 0x1, !P0 ;  /* 0x00000001ff0a7807 */ /* 0x000fc80004000000 */
[----:B------:R-:W-:-:S04]  /*16f0*/  LOP3.LUT R10, R10, 0x1, R13, 0xf8, !PT ;  /* 0x000000010a0a7812 */ /* 0x000fc800078ef80d */
[----:B------:R-:W-:-:S05]  /*1700*/  LOP3.LUT R10, R10, R11, RZ, 0xc0, !PT ;  /* 0x0000000b0a0a7212 */ /* 0x000fca00078ec0ff */
[----:B------:R-:W-:-:S05]  /*1710*/  IMAD.IADD R13, R13, 0x1, R10 ;  /* 0x000000010d0d7824 */ /* 0x000fca00078e020a */
[----:B------:R-:W-:Y:S01]  /*1720*/  LOP3.LUT R0, R13, R0, RZ, 0xfc, !PT ;  /* 0x000000000d007212 */ /* 0x000fe200078efcff */
[----:B------:R-:W-:Y:S06]  /*1730*/  BRA `(.L_x_42) ;  /* 0x0000000000107947 */ /* 0x000fec0003800000 */
.L_x_41:
[----:B------:R-:W-:-:S04]  /*1740*/  LOP3.LUT R0, R0, 0x80000000, RZ, 0xc0, !PT ;  /* 0x8000000000007812 */ /* 0x000fc800078ec0ff */
[----:B------:R-:W-:Y:S01]  /*1750*/  LOP3.LUT R0, R0, 0x7f800000, RZ, 0xfc, !PT ;  /* 0x7f80000000007812 */ /* 0x000fe200078efcff */
[----:B------:R-:W-:Y:S06]  /*1760*/  BRA `(.L_x_42) ;  /* 0x0000000000047947 */ /* 0x000fec0003800000 */
.L_x_40:
[----:B------:R-:W-:-:S07]  /*1770*/  IMAD R0, R13, 0x800000, R0 ;  /* 0x008000000d007824 */ /* 0x000fce00078e0200 */
.L_x_42:
[----:B------:R-:W-:Y:S05]  /*1780*/  BSYNC.RECONVERGENT B2 ;  /* 0x0000000000027941 */ /* 0x000fea0003800200 */
.L_x_39:
[----:B------:R-:W-:Y:S05]  /*1790*/  BRA `(.L_x_43) ;  /* 0x0000000000207947 */ /* 0x000fea0003800000 */
.L_x_38:
[----:B------:R-:W-:-:S04]  /*17a0*/  LOP3.LUT R0, R13, 0x80000000, R12, 0x48, !PT ;  /* 0x800000000d007812 */ /* 0x000fc800078e480c */
[----:B------:R-:W-:Y:S01]  /*17b0*/  LOP3.LUT R0, R0, 0x7f800000, RZ, 0xfc, !PT ;  /* 0x7f80000000007812 */ /* 0x000fe200078efcff */
[----:B------:R-:W-:Y:S06]  /*17c0*/  BRA `(.L_x_43) ;  /* 0x0000000000147947 */ /* 0x000fec0003800000 */
.L_x_37:
[----:B------:R-:W-:Y:S01]  /*17d0*/  LOP3.LUT R0, R13, 0x80000000, R12, 0x48, !PT ;  /* 0x800000000d007812 */ /* 0x000fe200078e480c */
[----:B------:R-:W-:Y:S06]  /*17e0*/  BRA `(.L_x_43) ;  /* 0x00000000000c7947 */ /* 0x000fec0003800000 */
.L_x_36:
[----:B------:R-:W0:Y:S01]  /*17f0*/  MUFU.RSQ R0, -QNAN ;  /* 0xffc0000000007908 */ /* 0x000e220000001400 */
[----:B------:R-:W-:Y:S05]  /*1800*/  BRA `(.L_x_43) ;  /* 0x0000000000047947 */ /* 0x000fea0003800000 */
.L_x_35:
[----:B------:R-:W-:-:S07]  /*1810*/  FADD.FTZ R0, R0, R3 ;  /* 0x0000000300007221 */ /* 0x000fce0000010000 */
.L_x_43:
[----:B------:R-:W-:Y:S05]  /*1820*/  BSYNC.RECONVERGENT B1 ;  /* 0x0000000000017941 */ /* 0x000fea0003800200 */
.L_x_33:
[----:B------:R-:W-:Y:S02]  /*1830*/  IMAD.MOV.U32 R10, RZ, RZ, R8 ;  /* 0x000000ffff0a7224 */ /* 0x000fe400078e0008 */
[----:B------:R-:W-:-:S04]  /*1840*/  IMAD.MOV.U32 R11, RZ, RZ, 0x0 ;  /* 0x00000000ff0b7424 */ /* 0x000fc800078e00ff */
[----:B0-----:R-:W-:Y:S05]  /*1850*/  RET.REL.NODEC R10 `(_Z20kernel_softmax_naivePfi) ;  /* 0xffffffe40ae87950 */ /* 0x001fea0003c3ffff */
.L_x_44:
        /* <DEDUP_REMOVED lines=10> */
.L_x_87:


//--------------------- .text._Z14kernel_softmaxPfi --------------------------
	.section	.text._Z14kernel_softmaxPfi,"ax",@progbits
	.align	128
        .global         _Z14kernel_softmaxPfi
        .type           _Z14kernel_softmaxPfi,@function
        .size           _Z14kernel_softmaxPfi,(.L_x_88 - _Z14kernel_softmaxPfi)
        .other          _Z14kernel_softmaxPfi,@"STO_CUDA_ENTRY STV_DEFAULT"
_Z14kernel_softmaxPfi:
.text._Z14kernel_softmaxPfi:
        /* <DEDUP_REMOVED lines=13> */
.L_x_47:
        /* <DEDUP_REMOVED lines=8> */
.L_x_46:
[----:B------:R-:W-:Y:S05]  /*0150*/  BSYNC.RECONVERGENT B0 ;  /* 0x0000000000007941 */ /* 0x000fea0003800200 */
.L_x_45:
[----:B------:R-:W0:Y:S01]  /*0160*/  S2UR UR5, SR_CgaCtaId ;  /* 0x00000000000579c3 */ /* 0x000e220000008800 */
[----:B------:R-:W-:-:S07]  /*0170*/  UMOV UR4, 0x400 ;  /* 0x0000040000047882 */ /* 0x000fce0000000000 */
[----:B------:R-:W1:Y:S01]  /*0180*/  LDC R9, c[0x0][0x360] ;  /* 0x0000d800ff097b82 */ /* 0x000e620000000800 */
[----:B0-----:R-:W-:-:S06]  /*0190*/  ULEA UR4, UR5, UR4, 0x18 ;  /* 0x0000000405047291 */ /* 0x001fcc000f8ec0ff */
[----:B------:R-:W-:Y:S02]  /*01a0*/  LEA R0, R2, UR4, 0x2 ;  /* 0x0000000402007c11 */ /* 0x000fe4000f8e10ff */
[----:B-1----:R-:W-:-:S03]  /*01b0*/  ISETP.GE.U32.AND P0, PT, R9, 0x42, PT ;  /* 0x000000420900780c */ /* 0x002fc60003f06070 */
[----:B------:R0:W-:Y:S01]  /*01c0*/  STS [R0], R3 ;  /* 0x0000000300007388 */ /* 0x0001e20000000800 */
[----:B------:R-:W-:Y:S09]  /*01d0*/  BAR.SYNC.DEFER_BLOCKING 0x0 ;  /* 0x0000000000007b1d */ /* 0x000ff20000010000 */
[----:B0-----:R-:W-:Y:S05]  /*01e0*/  @!P0 BRA `(.L_x_48) ;  /* 0x00000000003c8947 */ /* 0x001fea0003800000 */
[----:B------:R-:W-:-:S07]  /*01f0*/  IMAD.MOV.U32 R3, RZ, RZ, R9 ;  /* 0x000000ffff037224 */ /* 0x000fce00078e0009 */
.L_x_51:
[----:B------:R-:W-:Y:S01]  /*0200*/  MOV R6, R3 ;  /* 0x0000000300067202 */ /* 0x000fe20000000f00 */
[----:B------:R-:W-:Y:S01]  /*0210*/  BSSY.RECONVERGENT B0, `(.L_x_49) ;  /* 0x0000009000007945 */ /* 0x000fe20003800200 */
[----:B------:R-:W-:-:S04]  /*0220*/  SHF.R.U32.HI R3, RZ, 0x1, R3 ;  /* 0x00000001ff037819 */ /* 0x000fc80000011603 */
[----:B------:R-:W-:-:S13]  /*0230*/  ISETP.GE.U32.AND P0, PT, R2, R3, PT ;  /* 0x000000030200720c */ /* 0x000fda0003f06070 */
[----:B0-----:R-:W-:Y:S05]  /*0240*/  @P0 BRA `(.L_x_50) ;  /* 0x0000000000140947 */ /* 0x001fea0003800000 */
[----:B------:R-:W-:Y:S01]  /*0250*/  IMAD R4, R3, 0x4, R0 ;  /* 0x0000000403047824 */ /* 0x000fe200078e0200 */
[----:B------:R-:W-:Y:S05]  /*0260*/  LDS R5, [R0] ;  /* 0x0000000000057984 */ /* 0x000fea0000000800 */
[----:B------:R-:W0:Y:S02]  /*0270*/  LDS R4, [R4] ;  /* 0x0000000004047984 */ /* 0x000e240000000800 */
[----:B0-----:R-:W-:-:S13]  /*0280*/  FSETP.GT.AND P0, PT, R4, R5, PT ;  /* 0x000000050400720b */ /* 0x001fda0003f04000 */
[----:B------:R0:W-:Y:S02]  /*0290*/  @P0 STS [R0], R4 ;  /* 0x0000000400000388 */ /* 0x0001e40000000800 */
.L_x_50:
[----:B------:R-:W-:Y:S05]  /*02a0*/  BSYNC.RECONVERGENT B0 ;  /* 0x0000000000007941 */ /* 0x000fea0003800200 */
.L_x_49:
[----:B------:R-:W-:Y:S01]  /*02b0*/  BAR.SYNC.DEFER_BLOCKING 0x0 ;  /* 0x0000000000007b1d */ /* 0x000fe20000010000 */
[----:B------:R-:W-:-:S13]  /*02c0*/  ISETP.GT.U32.AND P0, PT, R6, 0x83, PT ;  /* 0x000000830600780c */ /* 0x000fda0003f04070 */
[----:B------:R-:W-:Y:S05]  /*02d0*/  @P0 BRA `(.L_x_51) ;  /* 0xfffffffc00c80947 */ /* 0x000fea000383ffff */
.L_x_48:
[----:B------:R-:W-:Y:S01]  /*02e0*/  ISETP.GT.U32.AND P0, PT, R2, 0x1f, PT ;  /* 0x0000001f0200780c */ /* 0x000fe20003f04070 */
[----:B------:R-:W-:-:S12]  /*02f0*/  BSSY.RECONVERGENT B0, `(.L_x_52) ;  /* 0x0000022000007945 */ /* 0x000fd80003800200 */
[----:B------:R-:W-:Y:S05]  /*0300*/  @P0 BRA `(.L_x_53) ;  /* 0x0000000000800947 */ /* 0x000fea0003800000 */
[----:B------:R-:W-:-:S13]  /*0310*/  ISETP.GE.U32.AND P0, PT, R9, 0x40, PT ;  /* 0x000000400900780c */ /* 0x000fda0003f06070 */
[----:B------:R-:W-:Y:S05]  /*0320*/  @!P0 BRA `(.L_x_54) ;  /* 0x0000000000148947 */ /* 0x000fea0003800000 */
[----:B------:R-:W-:Y:S04]  /*0330*/  LDS R3, [R0+0x80] ;  /* 0x0000800000037984 */ /* 0x000fe80000000800 */
[----:B0-----:R-:W0:Y:S02]  /*0340*/  LDS R4, [R0] ;  /* 0x0000000000047984 */ /* 0x001e240000000800 */
[----:B0-----:R-:W-:-:S13]  /*0350*/  FSETP.GT.AND P0, PT, R3, R4, PT ;  /* 0x000000040300720b */ /* 0x001fda0003f04000 */
[----:B------:R-:W0:Y:S04]  /*0360*/  @P0 LDS R3, [R0+0x80] ;  /* 0x0000800000030984 */ /* 0x000e280000000800 */
[----:B0-----:R1:W-:Y:S02]  /*0370*/  @P0 STS [R0], R3 ;  /* 0x0000000300000388 */ /* 0x0013e40000000800 */
.L_x_54:
[----:B-1----:R-:W-:Y:S04]  /*0380*/  LDS R3, [R0+0x40] ;  /* 0x0000400000037984 */ /* 0x002fe80000000800 */
[----:B0-----:R-:W0:Y:S02]  /*0390*/  LDS R4, [R0] ;  /* 0x0000000000047984 */ /* 0x001e240000000800 */
[----:B0-----:R-:W-:-:S13]  /*03a0*/  FSETP.GT.AND P0, PT, R3, R4, PT ;  /* 0x000000040300720b */ /* 0x001fda0003f04000 */
[----:B------:R-:W0:Y:S04]  /*03b0*/  @P0 LDS R3, [R0+0x40] ;  /* 0x0000400000030984 */ /* 0x000e280000000800 */
[----:B0-----:R-:W-:Y:S04]  /*03c0*/  @P0 STS [R0], R3 ;  /* 0x0000000300000388 */ /* 0x001fe80000000800 */
[----:B------:R-:W-:Y:S04]  /*03d0*/  LDS R4, [R0+0x20] ;  /* 0x0000200000047984 */ /* 0x000fe80000000800 */
[----:B------:R-:W0:Y:S02]  /*03e0*/  LDS R5, [R0] ;  /* 0x0000000000057984 */ /* 0x000e240000000800 */
        /* <DEDUP_REMOVED lines=17> */
[----:B0-----:R1:W-:Y:S02]  /*0500*/  @P0 STS [R0], R5 ;  /* 0x0000000500000388 */ /* 0x0013e40000000800 */
.L_x_53:
[----:B------:R-:W-:Y:S05]  /*0510*/  BSYNC.RECONVERGENT B0 ;  /* 0x0000000000007941 */ /* 0x000fea0003800200 */
.L_x_52:
[----:B------:R-:W2:Y:S01]  /*0520*/  LDC R15, c[0x0][0x388] ;  /* 0x0000e200ff0f7b82 */ /* 0x000ea20000000800 */
[----:B------:R-:W-:Y:S01]  /*0530*/  UMOV UR4, 0x400 ;  /* 0x0000040000047882 */ /* 0x000fe20000000000 */
[----:B------:R-:W-:Y:S06]  /*0540*/  BSSY.RECONVERGENT B0, `(.L_x_55) ;  /* 0x000001f000007945 */ /* 0x000fec0003800200 */
[----:B------:R-:W-:Y:S01]  /*0550*/  BAR.SYNC.DEFER_BLOCKING 0x0 ;  /* 0x0000000000007b1d */ /* 0x000fe20000010000 */
[----:B------:R-:W-:Y:S01]  /*0560*/  ISETP.GE.U32.AND P0, PT, R9, 0x42, PT ;  /* 0x000000420900780c */ /* 0x000fe20003f06070 */
[----:B------:R-:W-:Y:S01]  /*0570*/  IMAD.MOV.U32 R3, RZ, RZ, RZ ;  /* 0x000000ffff037224 */ /* 0x000fe200078e00ff */
[----:B------:R-:W-:-:S05]  /*0580*/  ISETP.GT.U32.AND P1, PT, R2, 0x1f, PT ;  /* 0x0000001f0200780c */ /* 0x000fca0003f24070 */
[----:B------:R-:W3:Y:S01]  /*0590*/  S2UR UR5, SR_CgaCtaId ;  /* 0x00000000000579c3 */ /* 0x000ee20000008800 */
[----:B--2---:R-:W-:Y:S01]  /*05a0*/  ISETP.GE.AND P2, PT, R2, R15, PT ;  /* 0x0000000f0200720c */ /* 0x004fe20003f46270 */
[----:B---3--:R-:W-:-:S09]  /*05b0*/  ULEA UR4, UR5, UR4, 0x18 ;  /* 0x0000000405047291 */ /* 0x008fd2000f8ec0ff */
[----:B------:R-:W2:Y:S01]  /*05c0*/  LDS R8, [UR4] ;  /* 0x00000004ff087984 */ /* 0x000ea20008000800 */
[----:B------:R-:W-:Y:S06]  /*05d0*/  BAR.SYNC.DEFER_BLOCKING 0x0 ;  /* 0x0000000000007b1d */ /* 0x000fec0000010000 */
[----:B------:R-:W-:Y:S05]  /*05e0*/  @P2 BRA `(.L_x_56) ;  /* 0x0000000000502947 */ /* 0x000fea0003800000 */
[----:B01----:R-:W0:Y:S01]  /*05f0*/  LDC.64 R4, c[0x0][0x380] ;  /* 0x0000e000ff047b82 */ /* 0x003e220000000a00 */
[----:B------:R-:W-:Y:S02]  /*0600*/  IMAD.MOV.U32 R3, RZ, RZ, RZ ;  /* 0x000000ffff037224 */ /* 0x000fe400078e00ff */
[----:B------:R-:W-:-:S07]  /*0610*/  IMAD.MOV.U32 R10, RZ, RZ, R2 ;  /* 0x000000ffff0a7224 */ /* 0x000fce00078e0002 */
.L_x_57:
[----:B------:R-:W-:-:S04]  /*0620*/  IMAD R7, R15, UR8, R10 ;  /* 0x000000080f077c24 */ /* 0x000fc8000f8e020a */
[----:B0-----:R-:W-:-:S06]  /*0630*/  IMAD.WIDE R6, R7, 0x4, R4 ;  /* 0x0000000407067825 */ /* 0x001fcc00078e0204 */
[----:B------:R-:W2:Y:S01]  /*0640*/  LDG.E R7, desc[UR6][R6.64] ;  /* 0x0000000606077981 */ /* 0x000ea2000c1e1900 */
[----:B------:R-:W-:Y:S02]  /*0650*/  HFMA2 R13, -RZ, RZ, 3.7421875, 0 ;  /* 0x437c0000ff0d7431 */ /* 0x000fe400000001ff */
[----:B------:R-:W-:Y:S02]  /*0660*/  IMAD.MOV.U32 R12, RZ, RZ, 0x3bbb989d ;  /* 0x3bbb989dff0c7424 */ /* 0x000fe400078e00ff */
[----:B------:R-:W-:-:S05]  /*0670*/  IMAD.IADD R10, R9, 0x1, R10 ;  /* 0x00000001090a7824 */ /* 0x000fca00078e020a */
[----:B------:R-:W-:Y:S01]  /*0680*/  ISETP.GE.AND P2, PT, R10, R15, PT ;  /* 0x0000000f0a00720c */ /* 0x000fe20003f46270 */
[----:B--2---:R-:W-:-:S04]  /*0690*/  FADD R11, -R8, R7 ;  /* 0x00000007080b7221 */ /* 0x004fc80000000100 */
        /* <DEDUP_REMOVED lines=9> */
.L_x_56:
[----:B------:R-:W-:Y:S05]  /*0730*/  BSYNC.RECONVERGENT B0 ;  /* 0x0000000000007941 */ /* 0x000fea0003800200 */
.L_x_55:
[----:B------:R3:W-:Y:S01]  /*0740*/  STS [R0], R3 ;  /* 0x0000000300007388 */ /* 0x0007e20000000800 */
[----:B------:R-:W-:Y:S06]  /*0750*/  BAR.SYNC.DEFER_BLOCKING 0x0 ;  /* 0x0000000000007b1d */ /* 0x000fec0000010000 */
[----:B------:R-:W-:Y:S05]  /*0760*/  @!P0 BRA `(.L_x_58) ;  /* 0x0000000000308947 */ /* 0x000fea0003800000 */
[----:B---3--:R-:W-:-:S07]  /*0770*/  IMAD.MOV.U32 R3, RZ, RZ, R9 ;  /* 0x000000ffff037224 */ /* 0x008fce00078e0009 */
.L_x_59:
[----:B------:R-:W-:-:S04]  /*0780*/  SHF.R.U32.HI R7, RZ, 0x1, R3 ;  /* 0x00000001ff077819 */ /* 0x000fc80000011603 */
[----:B------:R-:W-:-:S13]  /*0790*/  ISETP.GE.U32.AND P0, PT, R2, R7, PT ;  /* 0x000000070200720c */ /* 0x000fda0003f06070 */
[----:B0-----:R-:W-:Y:S01]  /*07a0*/  @!P0 IMAD R4, R7, 0x4, R0 ;  /* 0x0000000407048824 */ /* 0x001fe200078e0200 */
[----:B-1----:R-:W-:Y:S05]  /*07b0*/  @!P0 LDS R5, [R0] ;  /* 0x0000000000058984 */ /* 0x002fea0000000800 */
[----:B------:R-:W0:Y:S02]  /*07c0*/  @!P0 LDS R4, [R4] ;  /* 0x0000000004048984 */ /* 0x000e240000000800 */
[----:B0-----:R-:W-:-:S05]  /*07d0*/  @!P0 FADD R5, R4, R5 ;  /* 0x0000000504058221 */ /* 0x001fca0000000000 */
[----:B------:R4:W-:Y:S01]  /*07e0*/  @!P0 STS [R0], R5 ;  /* 0x0000000500008388 */ /* 0x0009e20000000800 */
[----:B------:R-:W-:Y:S01]  /*07f0*/  BAR.SYNC.DEFER_BLOCKING 0x0 ;  /* 0x0000000000007b1d */ /* 0x000fe20000010000 */
[----:B------:R-:W-:Y:S01]  /*0800*/  ISETP.GT.U32.AND P0, PT, R3, 0x83, PT ;  /* 0x000000830300780c */ /* 0x000fe20003f04070 */
[----:B------:R-:W-:-:S12]  /*0810*/  IMAD.MOV.U32 R3, RZ, RZ, R7 ;  /* 0x000000ffff037224 */ /* 0x000fd800078e0007 */
[----:B----4-:R-:W-:Y:S05]  /*0820*/  @P0 BRA `(.L_x_59) ;  /* 0xfffffffc00d40947 */ /* 0x010fea000383ffff */
.L_x_58:
[----:B------:R-:W-:Y:S04]  /*0830*/  BSSY.RECONVERGENT B0, `(.L_x_60) ;  /* 0x000001b000007945 */ /* 0x000fe80003800200 */
[----:B------:R-:W-:Y:S05]  /*0840*/  @P1 BRA `(.L_x_61) ;  /* 0x0000000000641947 */ /* 0x000fea0003800000 */
[----:B------:R-:W-:-:S13]  /*0850*/  ISETP.GE.U32.AND P0, PT, R9, 0x40, PT ;  /* 0x000000400900780c */ /* 0x000fda0003f06070 */
[----:B---3--:R-:W-:Y:S04]  /*0860*/  @P0 LDS R3, [R0+0x80] ;  /* 0x0000800000030984 */ /* 0x008fe80000000800 */
[----:B0-----:R-:W0:Y:S02]  /*0870*/  @P0 LDS R4, [R0] ;  /* 0x0000000000040984 */ /* 0x001e240000000800 */
[----:B0-----:R-:W-:-:S05]  /*0880*/  @P0 FADD R3, R3, R4 ;  /* 0x0000000403030221 */ /* 0x001fca0000000000 */
[----:B------:R-:W-:Y:S04]  /*0890*/  @P0 STS [R0], R3 ;  /* 0x0000000300000388 */ /* 0x000fe80000000800 */
[----:B------:R-:W-:Y:S04]  /*08a0*/  LDS R4, [R0+0x40] ;  /* 0x0000400000047984 */ /* 0x000fe80000000800 */
[----:B-1----:R-:W0:Y:S02]  /*08b0*/  LDS R5, [R0] ;  /* 0x0000000000057984 */ /* 0x002e240000000800 */
[----:B0-----:R-:W-:-:S05]  /*08c0*/  FADD R5, R4, R5 ;  /* 0x0000000504057221 */ /* 0x001fca0000000000 */
[----:B------:R-:W-:Y:S04]  /*08d0*/  STS [R0], R5 ;  /* 0x0000000500007388 */ /* 0x000fe80000000800 */
[----:B------:R-:W-:Y:S04]  /*08e0*/  LDS R4, [R0+0x20] ;  /* 0x0000200000047984 */ /* 0x000fe80000000800 */
[----:B------:R-:W0:Y:S02]  /*08f0*/  LDS R7, [R0] ;  /* 0x0000000000077984 */ /* 0x000e240000000800 */
        /* <DEDUP_REMOVED lines=13> */
[----:B------:R4:W-:Y:S02]  /*09d0*/  STS [R0], R5 ;  /* 0x0000000500007388 */ /* 0x0009e40000000800 */
.L_x_61:
[----:B------:R-:W-:Y:S05]  /*09e0*/  BSYNC.RECONVERGENT B0 ;  /* 0x0000000000007941 */ /* 0x000fea0003800200 */
.L_x_60:
[----:B------:R-:W5:Y:S08]  /*09f0*/  S2UR UR5, SR_CgaCtaId ;  /* 0x00000000000579c3 */ /* 0x000f700000008800 */
[----:B------:R-:W-:Y:S06]  /*0a00*/  BAR.SYNC.DEFER_BLOCKING 0x0 ;  /* 0x0000000000007b1d */ /* 0x000fec0000010000 */
[----:B------:R-:W-:-:S02]  /*0a10*/  UMOV UR4, 0x400 ;  /* 0x0000040000047882 */ /* 0x000fc40000000000 */
[----:B------:R-:W0:Y:S08]  /*0a20*/  LDC R11, c[0x0][0x388] ;  /* 0x0000e200ff0b7b82 */ /* 0x000e300000000800 */
[----:B------:R-:W0:Y:S01]  /*0a30*/  LDC.64 R6, c[0x0][0x380] ;  /* 0x0000e000ff067b82 */ /* 0x000e220000000a00 */
[----:B-----5:R-:W-:Y:S01]  /*0a40*/  ULEA UR4, UR5, UR4, 0x18 ;  /* 0x0000000405047291 */ /* 0x020fe2000f8ec0ff */
[----:B------:R-:W0:Y:S08]  /*0a50*/  LDCU UR5, c[0x0][0x388] ;  /* 0x00007100ff0577ac */ /* 0x000e300008000800 */
[----:B---3--:R-:W3:Y:S02]  /*0a60*/  LDS R3, [UR4] ;  /* 0x00000004ff037984 */ /* 0x008ee40008000800 */
[----:B------:R-:W5:Y:S01]  /*0a70*/  LDCU UR4, c[0x0][0x388] ;  /* 0x00007100ff0477ac */ /* 0x000f620008000800 */
[----:B------:R-:W-:Y:S01]  /*0a80*/  BAR.SYNC.DEFER_BLOCKING 0x0 ;  /* 0x0000000000007b1d */ /* 0x000fe20000010000 */
[----:B-----5:R-:W-:-:S13]  /*0a90*/  ISETP.GE.AND P0, PT, R2, UR4, PT ;  /* 0x0000000402007c0c */ /* 0x020fda000bf06270 */
[----:B0-----:R-:W-:Y:S05]  /*0aa0*/  @P0 EXIT ;  /* 0x000000000000094d */ /* 0x001fea0003800000 */
.L_x_64:
[----:B-1--4-:R-:W-:-:S04]  /*0ab0*/  IMAD R5, R11, UR8, R2 ;  /* 0x000000080b057c24 */ /* 0x012fc8000f8e0202 */
[----:B------:R-:W-:-:S05]  /*0ac0*/  IMAD.WIDE R4, R5, 0x4, R6 ;  /* 0x0000000405047825 */ /* 0x000fca00078e0206 */
[----:B------:R-:W2:Y:S01]  /*0ad0*/  LDG.E R13, desc[UR6][R4.64] ;  /* 0x00000006040d7981 */ /* 0x000ea2000c1e1900 */
[----:B------:R-:W-:Y:S01]  /*0ae0*/  MOV R0, 0x3bbb989d ;  /* 0x3bbb989d00007802 */ /* 0x000fe20000000f00 */
[----:B------:R-:W-:Y:S01]  /*0af0*/  IMAD.MOV.U32 R15, RZ, RZ, 0x437c0000 ;  /* 0x437c0000ff0f7424 */ /* 0x000fe200078e00ff */
[----:B---3--:R-:W0:Y:S01]  /*0b00*/  MUFU.RCP R12, R3 ;  /* 0x00000003000c7308 */ /* 0x008e220000001000 */
[----:B------:R-:W-:Y:S01]  /*0b10*/  BSSY.RECONVERGENT B0, `(.L_x_62) ;  /* 0x0000014000007945 */ /* 0x000fe20003800200 */
[----:B--2---:R-:W-:-:S04]  /*0b20*/  FADD R13, -R8, R13 ;  /* 0x0000000d080d7221 */ /* 0x004fc80000000100 */
        /* <DEDUP_REMOVED lines=16> */
[----:B------:R-:W-:Y:S05]  /*0c30*/  CALL.REL.NOINC `($__internal_1_$__cuda_sm3x_div_rn_noftz_f32_slowpath) ;  /* 0x00000000001c7944 */ /* 0x000fea0003c00000 */
[----:B------:R-:W-:-:S07]  /*0c40*/  IMAD.MOV.U32 R13, RZ, RZ, R0 ;  /* 0x000000ffff0d7224 */ /* 0x000fce00078e0000 */
.L_x_63:
[----:B------:R-:W-:Y:S05]  /*0c50*/  BSYNC.RECONVERGENT B0 ;  /* 0x0000000000007941 */ /* 0x000fea0003800200 */
.L_x_62:
[----:B------:R0:W-:Y:S01]  /*0c60*/  STG.E desc[UR6][R4.64], R13 ;  /* 0x0000000d04007986 */ /* 0x0001e2000c101906 */
[----:B------:R-:W-:-:S05]  /*0c70*/  IMAD.IADD R2, R9, 0x1, R2 ;  /* 0x0000000109027824 */ /* 0x000fca00078e0202 */
[----:B------:R-:W-:-:S13]  /*0c80*/  ISETP.GE.AND P0, PT, R2, UR5, PT ;  /* 0x0000000502007c0c */ /* 0x000fda000bf06270 */
[----:B0-----:R-:W-:Y:S05]  /*0c90*/  @!P0 BRA `(.L_x_64) ;  /* 0xfffffffc00848947 */ /* 0x001fea000383ffff */
[----:B------:R-:W-:Y:S05]  /*0ca0*/  EXIT ;  /* 0x000000000000794d */ /* 0x000fea0003800000 */
        .weak           $__internal_1_$__cuda_sm3x_div_rn_noftz_f32_slowpath
        .type           $__internal_1_$__cuda_sm3x_div_rn_noftz_f32_slowpath,@function
        .size           $__internal_1_$__cuda_sm3x_div_rn_noftz_f32_slowpath,(.L_x_88 - $__internal_1_$__cuda_sm3x_div_rn_noftz_f32_slowpath)
$__internal_1_$__cuda_sm3x_div_rn_noftz_f32_slowpath:
[--C-:B------:R-:W-:Y:S01]  /*0cb0*/  SHF.R.U32.HI R13, RZ, 0x17, R3.reuse ;  /* 0x00000017ff0d7819 */ /* 0x100fe20000011603 */
[----:B------:R-:W-:Y:S01]  /*0cc0*/  BSSY.RECONVERGENT B1, `(.L_x_65) ;  /* 0x0000064000017945 */ /* 0x000fe20003800200 */
[--C-:B------:R-:W-:Y:S01]  /*0cd0*/  SHF.R.U32.HI R12, RZ, 0x17, R0.reuse ;  /* 0x00000017ff0c7819 */ /* 0x100fe20000011600 */
[----:B------:R-:W-:Y:S01]  /*0ce0*/  IMAD.MOV.U32 R14, RZ, RZ, R0 ;  /* 0x000000ffff0e7224 */ /* 0x000fe200078e0000 */
[----:B------:R-:W-:Y:S01]  /*0cf0*/  LOP3.LUT R13, R13, 0xff, RZ, 0xc0, !PT ;  /* 0x000000ff0d0d7812 */ /* 0x000fe200078ec0ff */
[----:B------:R-:W-:Y:S01]  /*0d00*/  IMAD.MOV.U32 R15, RZ, RZ, R3 ;  /* 0x000000ffff0f7224 */ /* 0x000fe200078e0003 */
[----:B------:R-:W-:Y:S02]  /*0d10*/  LOP3.LUT R16, R12, 0xff, RZ, 0xc0, !PT ;  /* 0x000000ff0c107812 */ /* 0x000fe400078ec0ff */
[----:B------:R-:W-:-:S03]  /*0d20*/  IADD3 R17, PT, PT, R13, -0x1, RZ ;  /* 0xffffffff0d117810 */ /* 0x000fc60007ffe0ff */
[----:B------:R-:W-:Y:S01]  /*0d30*/  VIADD R18, R16, 0xffffffff ;  /* 0xffffffff10127836 */ /* 0x000fe20000000000 */
        /* <DEDUP_REMOVED lines=22> */
[----:B------:R-:W-:Y:S01]  /*0ea0*/  @P0 MOV R12, RZ ;  /* 0x000000ff000c0202 */ /* 0x000fe20000000f00 */
[----:B------:R-:W-:Y:S02]  /*0eb0*/  @!P0 IMAD.MOV.U32 R12, RZ, RZ, -0x40 ;  /* 0xffffffc0ff0c8424 */ /* 0x000fe400078e00ff */
[----:B------:R-:W-:Y:S01]  /*0ec0*/  @!P0 FFMA R14, R0, 1.84467440737095516160e+19, RZ ;  /* 0x5f800000000e8823 */ /* 0x000fe200000000ff */
[----:B------:R-:W-:Y:S01]  /*0ed0*/  @!P1 FFMA R15, R3, 1.84467440737095516160e+19, RZ ;  /* 0x5f800000030f9823 */ /* 0x000fe200000000ff */
[----:B------:R-:W-:-:S07]  /*0ee0*/  @!P1 VIADD R12, R12, 0x40 ;  /* 0x000000400c0c9836 */ /* 0x000fce0000000000 */
.L_x_66:
[----:B------:R-:W-:Y:S01]  /*0ef0*/  LEA R0, R13, 0xc0800000, 0x17 ;  /* 0xc08000000d007811 */ /* 0x000fe200078eb8ff */
[----:B------:R-:W-:Y:S01]  /*0f00*/  VIADD R16, R16, 0xffffff81 ;  /* 0xffffff8110107836 */ /* 0x000fe20000000000 */
[----:B------:R-:W-:Y:S03]  /*0f10*/  BSSY.RECONVERGENT B2, `(.L_x_71) ;  /* 0x0000035000027945 */ /* 0x000fe60003800200 */
[----:B------:R-:W-:Y:S02]  /*0f20*/  IMAD.IADD R17, R15, 0x1, -R0 ;  /* 0x000000010f117824 */ /* 0x000fe400078e0a00 */
[C---:B------:R-:W-:Y:S02]  /*0f30*/  IMAD R0, R16.reuse, -0x800000, R14 ;  /* 0xff80000010007824 */ /* 0x040fe400078e020e */
[----:B------:R0:W1:Y:S01]  /*0f40*/  MUFU.RCP R15, R17 ;  /* 0x00000011000f7308 */ /* 0x0000620000001000 */
[----:B------:R-:W-:Y:S01]  /*0f50*/  FADD.FTZ R19, -R17, -RZ ;  /* 0x800000ff11137221 */ /* 0x000fe20000010100 */
[----:B0-----:R-:W-:-:S04]  /*0f60*/  IADD3 R17, PT, PT, R16, 0x7f, -R13 ;  /* 0x0000007f10117810 */ /* 0x001fc80007ffe80d */
[----:B------:R-:W-:Y:S01]  /*0f70*/  IADD3 R17, PT, PT, R17, R12, RZ ;  /* 0x0000000c11117210 */ /* 0x000fe20007ffe0ff */
[----:B-1----:R-:W-:-:S04]  /*0f80*/  FFMA R18, R15, R19, 1 ;  /* 0x3f8000000f127423 */ /* 0x002fc80000000013 */
        /* <DEDUP_REMOVED lines=19> */
[CC--:B------:R-:W-:Y:S01]  /*10c0*/  FFMA.RZ R12, R15.reuse, R19.reuse, R18 ;  /* 0x000000130f0c7223 */ /* 0x0c0fe2000000c012 */
[C---:B------:R-:W-:Y:S01]  /*10d0*/  VIADD R14, R16.reuse, 0x20 ;  /* 0x00000020100e7836 */ /* 0x040fe20000000000 */
[C---:B------:R-:W-:Y:S02]  /*10e0*/  ISETP.NE.AND P2, PT, R16.reuse, RZ, PT ;  /* 0x000000ff1000720c */ /* 0x040fe40003f45270 */
[----:B------:R-:W-:Y:S01]  /*10f0*/  ISETP.NE.AND P1, PT, R16, RZ, PT ;  /* 0x000000ff1000720c */ /* 0x000fe20003f25270 */
[----:B------:R-:W-:Y:S01]  /*1100*/  IMAD.MOV R16, RZ, RZ, -R16 ;  /* 0x000000ffff107224 */ /* 0x000fe200078e0a10 */
[----:B------:R-:W-:Y:S01]  /*1110*/  LOP3.LUT R13, R12, 0x7fffff, RZ, 0xc0, !PT ;  /* 0x007fffff0c0d7812 */ /* 0x000fe200078ec0ff */
[CCC-:B------:R-:W-:Y:S01]  /*1120*/  FFMA.RP R12, R15.reuse, R19.reuse, R18.reuse ;  /* 0x000000130f0c7223 */ /* 0x1c0fe20000008012 */
[----:B------:R-:W-:Y:S02]  /*1130*/  FFMA.RM R15, R15, R19, R18 ;  /* 0x000000130f0f7223 */ /* 0x000fe40000004012 */
[----:B------:R-:W-:-:S03]  /*1140*/  LOP3.LUT R13, R13, 0x800000, RZ, 0xfc, !PT ;  /* 0x008000000d0d7812 */ /* 0x000fc600078efcff */
        /* <DEDUP_REMOVED lines=9> */
[----:B------:R-:W-:-:S04]  /*11e0*/  LOP3.LUT R13, R13, R12, RZ, 0xc0, !PT ;  /* 0x0000000c0d0d7212 */ /* 0x000fc800078ec0ff */
[----:B------:R-:W-:-:S04]  /*11f0*/  IADD3 R13, PT, PT, R14, R13, RZ ;  /* 0x0000000d0e0d7210 */ /* 0x000fc80007ffe0ff */
[----:B------:R-:W-:Y:S01]  /*1200*/  LOP3.LUT R0, R13, R0, RZ, 0xfc, !PT ;  /* 0x000000000d007212 */ /* 0x000fe200078efcff */
[----:B------:R-:W-:Y:S06]  /*1210*/  BRA `(.L_x_74) ;  /* 0x0000000000107947 */ /* 0x000fec0003800000 */
.L_x_73:
[----:B------:R-:W-:-:S04]  /*1220*/  LOP3.LUT R0, R0, 0x80000000, RZ, 0xc0, !PT ;  /* 0x8000000000007812 */ /* 0x000fc800078ec0ff */
[----:B------:R-:W-:Y:S01]  /*1230*/  LOP3.LUT R0, R0, 0x7f800000, RZ, 0xfc, !PT ;  /* 0x7f80000000007812 */ /* 0x000fe200078efcff */
[----:B------:R-:W-:Y:S06]  /*1240*/  BRA `(.L_x_74) ;  /* 0x0000000000047947 */ /* 0x000fec0003800000 */
.L_x_72:
[----:B------:R-:W-:-:S07]  /*1250*/  IMAD R0, R17, 0x800000, R0 ;  /* 0x0080000011007824 */ /* 0x000fce00078e0200 */
.L_x_74:
[----:B------:R-:W-:Y:S05]  /*1260*/  BSYNC.RECONVERGENT B2 ;  /* 0x0000000000027941 */ /* 0x000fea0003800200 */
.L_x_71:
[----:B------:R-:W-:Y:S05]  /*1270*/  BRA `(.L_x_75) ;  /* 0x0000000000207947 */ /* 0x000fea0003800000 */
.L_x_70:
[----:B------:R-:W-:-:S04]  /*1280*/  LOP3.LUT R0, R15, 0x80000000, R14, 0x48, !PT ;  /* 0x800000000f007812 */ /* 0x000fc800078e480e */
[----:B------:R-:W-:Y:S01]  /*1290*/  LOP3.LUT R0, R0, 0x7f800000, RZ, 0xfc, !PT ;  /* 0x7f80000000007812 */ /* 0x000fe200078efcff */
[----:B------:R-:W-:Y:S06]  /*12a0*/  BRA `(.L_x_75) ;  /* 0x0000000000147947 */ /* 0x000fec0003800000 */
.L_x_69:
[----:B------:R-:W-:Y:S01]  /*12b0*/  LOP3.LUT R0, R15, 0x80000000, R14, 0x48, !PT ;  /* 0x800000000f007812 */ /* 0x000fe200078e480e */
[----:B------:R-:W-:Y:S06]  /*12c0*/  BRA `(.L_x_75) ;  /* 0x00000000000c7947 */ /* 0x000fec0003800000 */
.L_x_68:
[----:B------:R-:W0:Y:S01]  /*12d0*/  MUFU.RSQ R0, -QNAN ;  /* 0xffc0000000007908 */ /* 0x000e220000001400 */
[----:B------:R-:W-:Y:S05]  /*12e0*/  BRA `(.L_x_75) ;  /* 0x0000000000047947 */ /* 0x000fea0003800000 */
.L_x_67:
[----:B------:R-:W-:-:S07]  /*12f0*/  FADD.FTZ R0, R0, R3 ;  /* 0x0000000300007221 */ /* 0x000fce0000010000 */
.L_x_75:
[----:B------:R-:W-:Y:S05]  /*1300*/  BSYNC.RECONVERGENT B1 ;  /* 0x0000000000017941 */ /* 0x000fea0003800200 */
.L_x_65:
[----:B------:R-:W-:Y:S02]  /*1310*/  IMAD.MOV.U32 R12, RZ, RZ, R10 ;  /* 0x000000ffff0c7224 */ /* 0x000fe400078e000a */
[----:B------:R-:W-:-:S04]  /*1320*/  IMAD.MOV.U32 R13, RZ, RZ, 0x0 ;  /* 0x00000000ff0d7424 */ /* 0x000fc800078e00ff */
[----:B0-----:R-:W-:Y:S05]  /*1330*/  RET.REL.NODEC R12 `(_Z14kernel_softmaxPfi) ;  /* 0xffffffec0c307950 */ /* 0x001fea0003c3ffff */
.L_x_76:
        /* <DEDUP_REMOVED lines=12> */
.L_x_88:


//--------------------- .text._Z10kernel_QKTPKfS0_Pfiif --------------------------
	.section	.text._Z10kernel_QKTPKfS0_Pfiif,"ax",@progbits
	.align	128
        .global         _Z10kernel_QKTPKfS0_Pfiif
        .type           _Z10kernel_QKTPKfS0_Pfiif,@function
        .size           _Z10kernel_QKTPKfS0_Pfiif,(.L_x_93 - _Z10kernel_QKTPKfS0_Pfiif)
        .other          _Z10kernel_QKTPKfS0_Pfiif,@"STO_CUDA_ENTRY STV_DEFAULT"
_Z10kernel_QKTPKfS0_Pfiif:
.text._Z10kernel_QKTPKfS0_Pfiif:
[----:B------:R-:W-:Y:S01]  /*0000*/  LDC R1, c[0x0][0x37c] ;  /* 0x0000df00ff017b82 */ /* 0x000fe20000000800 */
[----:B------:R-:W0:Y:S07]  /*0010*/  S2R R3, SR_TID.Y ;  /* 0x0000000000037919 */ /* 0x000e2e0000002200 */
[----:B------:R-:W0:Y:S01]  /*0020*/  LDC R0, c[0x0][0x364] ;  /* 0x0000d900ff007b82 */ /* 0x000e220000000800 */
[----:B------:R-:W1:Y:S01]  /*0030*/  LDCU UR11, c[0x0][0x398] ;  /* 0x00007300ff0b77ac */ /* 0x000e620008000800 */
[----:B------:R-:W2:Y:S06]  /*0040*/  S2R R2, SR_TID.X ;  /* 0x0000000000027919 */ /* 0x000eac0000002100 */
[----:B------:R-:W0:Y:S08]  /*0050*/  S2UR UR4, SR_CTAID.Y ;  /* 0x00000000000479c3 */ /* 0x000e300000002600 */
[----:B------:R-:W2:Y:S08]  /*0060*/  S2UR UR5, SR_CTAID.X ;  /* 0x00000000000579c3 */ /* 0x000eb00000002500 */
[----:B------:R-:W2:Y:S01]  /*0070*/  LDC R7, c[0x0][0x360] ;  /* 0x0000d800ff077b82 */ /* 0x000ea20000000800 */
[----:B0-----:R-:W-:-:S02]  /*0080*/  IMAD R0, R0, UR4, R3 ;  /* 0x0000000400007c24 */ /* 0x001fc4000f8e0203 */
[----:B--2---:R-:W-:-:S05]  /*0090*/  IMAD R7, R7, UR5, R2 ;  /* 0x0000000507077c24 */ /* 0x004fca000f8e0202 */
[----:B------:R-:W-:-:S04]  /*00a0*/  VIMNMX R2, PT, PT, R0, R7, !PT ;  /* 0x0000000700027248 */ /* 0x000fc80007fe0100 */
[----:B-1----:R-:W-:-:S13]  /*00b0*/  ISETP.GE.AND P0, PT, R2, UR11, PT ;  /* 0x0000000b02007c0c */ /* 0x002fda000bf06270 */
[----:B------:R-:W-:Y:S05]  /*00c0*/  @P0 EXIT ;  /* 0x000000000000094d */ /* 0x000fea0003800000 */
[----:B------:R-:W0:Y:S01]  /*00d0*/  LDCU UR7, c[0x0][0x39c] ;  /* 0x00007380ff0777ac */ /* 0x000e220008000800 */
[----:B------:R-:W-:Y:S01]  /*00e0*/  HFMA2 R14, -RZ, RZ, 0, 0 ;  /* 0x00000000ff0e7431 */ /* 0x000fe200000001ff */
[----:B------:R-:W1:Y:S01]  /*00f0*/  LDCU.64 UR12, c[0x0][0x358] ;  /* 0x00006b00ff0c77ac */ /* 0x000e620008000a00 */
[----:B0-----:R-:W-:-:S09]  /*0100*/  UISETP.GE.AND UP0, UPT, UR7, 0x1, UPT ;  /* 0x000000010700788c */ /* 0x001fd2000bf06270 */
[----:B-1----:R-:W-:Y:S05]  /*0110*/  BRA.U !UP0, `(.L_x_77) ;  /* 0x00000009089c7547 */ /* 0x002fea000b800000 */
[----:B------:R-:W-:Y:S02]  /*0120*/  UISETP.GE.U32.AND UP1, UPT, UR7, 0x10, UPT ;  /* 0x000000100700788c */ /* 0x000fe4000bf26070 */
[----:B------:R-:W-:Y:S01]  /*0130*/  IMAD R8, R0, UR7, RZ ;  /* 0x0000000700087c24 */ /* 0x000fe2000f8e02ff */
[----:B------:R-:W-:Y:S02]  /*0140*/  ULOP3.LUT UR10, UR7, 0xf, URZ, 0xc0, !UPT ;  /* 0x0000000f070a7892 */ /* 0x000fe4000f8ec0ff */
[----:B------:R-:W-:Y:S01]  /*0150*/  IMAD R9, R7, UR7, RZ ;  /* 0x0000000707097c24 */ /* 0x000fe2000f8e02ff */
[----:B------:R-:W-:Y:S01]  /*0160*/  MOV R14, RZ ;  /* 0x000000ff000e7202 */ /* 0x000fe20000000f00 */
[----:B------:R-:W-:Y:S01]  /*0170*/  UMOV UR4, URZ ;  /* 0x000000ff00047c82 */ /* 0x000fe20008000000 */
[----:B------:R-:W-:Y:S01]  /*0180*/  UISETP.NE.AND UP0, UPT, UR10, URZ, UPT ;  /* 0x000000ff0a00728c */ /* 0x000fe2000bf05270 */
[----:B------:R-:W-:Y:S10]  /*0190*/  BRA.U !UP1, `(.L_x_78) ;  /* 0x0000000509107547 */ /* 0x000ff4000b800000 */
[----:B------:R-:W0:Y:S01]  /*01a0*/  LDC.64 R2, c[0x0][0x380] ;  /* 0x0000e000ff027b82 */ /* 0x000e220000000a00 */
[----:B------:R-:W1:Y:S01]  /*01b0*/  LDCU.64 UR8, c[0x0][0x388] ;  /* 0x00007100ff0877ac */ /* 0x000e620008000a00 */
[----:B------:R-:W-:Y:S02]  /*01c0*/  MOV R14, RZ ;  /* 0x000000ff000e7202 */ /* 0x000fe40000000f00 */
[----:B------:R-:W-:Y:S01]  /*01d0*/  MOV R6, R9 ;  /* 0x0000000900067202 */ /* 0x000fe20000000f00 */
[----:B------:R-:W-:Y:S02]  /*01e0*/  ULOP3.LUT UR4, UR7, 0x7ffffff0, URZ, 0xc0, !UPT ;  /* 0x7ffffff007047892 */ /* 0x000fe4000f8ec0ff */
[----:B-1----:R-:W-:Y:S02]  /*01f0*/  UIADD3 UR5, UP1, UPT, UR8, 0x20, URZ ;  /* 0x0000002008057890 */ /* 0x002fe4000ff3e0ff */
[----:B------:R-:W-:Y:S02]  /*0200*/  UIADD3 UR8, UPT, UPT, -UR4, URZ, URZ ;  /* 0x000000ff04087290 */ /* 0x000fe4000fffe1ff */
[----:B------:R-:W-:Y:S01]  /*0210*/  UIADD3.X UR6, UPT, UPT, URZ, UR9, URZ, UP1, !UPT ;  /* 0x00000009ff067290 */ /* 0x000fe20008ffe4ff */
[----:B0-----:R-:W-:-:S03]  /*0220*/  IMAD.WIDE.U32 R2, R8, 0x4, R2 ;  /* 0x0000000408027825 */ /* 0x001fc600078e0002 */
[----:B------:R-:W-:-:S04]  /*0230*/  IADD3 R4, P0, PT, R2, 0x20, RZ ;  /* 0x0000002002047810 */ /* 0x000fc80007f1e0ff */
[----:B------:R-:W-:-:S09]  /*0240*/  IADD3.X R5, PT, PT, RZ, R3, RZ, P0, !PT ;  /* 0x00000003ff057210 */ /* 0x000fd200007fe4ff */
.L_x_79:
[----:B------:R-:W-:Y:S01]  /*0250*/  MOV R2, UR5 ;  /* 0x0000000500027c02 */ /* 0x000fe20008000f00 */
[----:B------:R-:W2:Y:S01]  /*0260*/  LDG.E R15, desc[UR12][R4.64+-0x20] ;  /* 0xffffe00c040f7981 */ /* 0x000ea2000c1e1900 */
[----:B------:R-:W-:-:S03]  /*0270*/  MOV R3, UR6 ;  /* 0x0000000600037c02 */ /* 0x000fc60008000f00 */
[----:B------:R-:W3:Y:S01]  /*0280*/  LDG.E R17, desc[UR12][R4.64+-0x1c] ;  /* 0xffffe40c04117981 */ /* 0x000ee2000c1e1900 */
[----:B------:R-:W-:-:S03]  /*0290*/  IMAD.WIDE R2, R6, 0x4, R2 ;  /* 0x0000000406027825 */ /* 0x000fc600078e0202 */
[----:B------:R-:W4:Y:S04]  /*02a0*/  LDG.E R19, desc[UR12][R4.64+-0x18] ;  /* 0xffffe80c04137981 */ /* 0x000f28000c1e1900 */
[----:B------:R-:W2:Y:S04]  /*02b0*/  LDG.E R16, desc[UR12][R2.64+-0x20] ;  /* 0xffffe00c02107981 */ /* 0x000ea8000c1e1900 */
[----:B------:R-:W3:Y:S04]  /*02c0*/  LDG.E R24, desc[UR12][R2.64+-0x1c] ;  /* 0xffffe40c02187981 */ /* 0x000ee8000c1e1900 */
[----:B------:R-:W4:Y:S04]  /*02d0*/  LDG.E R18, desc[UR12][R2.64+-0x18] ;  /* 0xffffe80c02127981 */ /* 0x000f28000c1e1900 */
[----:B------:R-:W5:Y:S04]  /*02e0*/  LDG.E R20, desc[UR12][R4.64+-0x14] ;  /* 0xffffec0c04147981 */ /* 0x000f68000c1e1900 */
        /* <DEDUP_REMOVED lines=8> */
[----:B------:R-:W5:Y:S01]  /*0370*/  LDG.E R26, desc[UR12][R4.64+0x1c] ;  /* 0x00001c0c041a7981 */ /* 0x000f62000c1e1900 */
[----:B--2---:R-:W-:-:S03]  /*0380*/  FFMA R16, R15, R16, R14 ;  /* 0x000000100f107223 */ /* 0x004fc6000000000e */
[----:B------:R-:W2:Y:S01]  /*0390*/  LDG.E R15, desc[UR12][R4.64+-0x4] ;  /* 0xfffffc0c040f7981 */ /* 0x000ea2000c1e1900 */
[----:B---3--:R-:W-:-:S03]  /*03a0*/  FFMA R24, R17, R24, R16 ;  /* 0x0000001811187223 */ /* 0x008fc60000000010 */
[----:B------:R-:W2:Y:S01]  /*03b0*/  LDG.E R14, desc[UR12][R2.64+-0x4] ;  /* 0xfffffc0c020e7981 */ /* 0x000ea2000c1e1900 */
[----:B----4-:R-:W-:-:S03]  /*03c0*/  FFMA R25, R19, R18, R24 ;  /* 0x0000001213197223 */ /* 0x010fc60000000018 */
[----:B------:R-:W3:Y:S04]  /*03d0*/  LDG.E R16, desc[UR12][R4.64] ;  /* 0x0000000c04107981 */ /* 0x000ee8000c1e1900 */
[----:B------:R-:W3:Y:S01]  /*03e0*/  LDG.E R17, desc[UR12][R2.64] ;  /* 0x0000000c02117981 */ /* 0x000ee2000c1e1900 */
[----:B-----5:R-:W-:-:S03]  /*03f0*/  FFMA R25, R20, R21, R25 ;  /* 0x0000001514197223 */ /* 0x020fc60000000019 */
[----:B------:R-:W4:Y:S04]  /*0400*/  LDG.E R18, desc[UR12][R4.64+0x4] ;  /* 0x0000040c04127981 */ /* 0x000f28000c1e1900 */
[----:B------:R-:W4:Y:S01]  /*0410*/  LDG.E R19, desc[UR12][R2.64+0x4] ;  /* 0x0000040c02137981 */ /* 0x000f22000c1e1900 */
[----:B------:R-:W-:-:S03]  /*0420*/  FFMA R25, R22, R23, R25 ;  /* 0x0000001716197223 */ /* 0x000fc60000000019 */
[----:B------:R-:W5:Y:S04]  /*0430*/  LDG.E R20, desc[UR12][R4.64+0x8] ;  /* 0x0000080c04147981 */ /* 0x000f68000c1e1900 */
[----:B------:R-:W5:Y:S01]  /*0440*/  LDG.E R21, desc[UR12][R2.64+0x8] ;  /* 0x0000080c02157981 */ /* 0x000f62000c1e1900 */
[----:B------:R-:W-:-:S03]  /*0450*/  FFMA R25, R10, R11, R25 ;  /* 0x0000000b0a197223 */ /* 0x000fc60000000019 */
[----:B------:R-:W5:Y:S04]  /*0460*/  LDG.E R22, desc[UR12][R4.64+0xc] ;  /* 0x00000c0c04167981 */ /* 0x000f68000c1e1900 */
[----:B------:R-:W5:Y:S04]  /*0470*/  LDG.E R23, desc[UR12][R2.64+0xc] ;  /* 0x00000c0c02177981 */ /* 0x000f68000c1e1900 */
[----:B------:R-:W5:Y:S01]  /*0480*/  LDG.E R10, desc[UR12][R4.64+0x10] ;  /* 0x0000100c040a7981 */ /* 0x000f62000c1e1900 */
[----:B------:R-:W-:-:S03]  /*0490*/  FFMA R28, R12, R13, R25 ;  /* 0x0000000d0c1c7223 */ /* 0x000fc60000000019 */
[----:B------:R-:W5:Y:S04]  /*04a0*/  LDG.E R11, desc[UR12][R2.64+0x10] ;  /* 0x0000100c020b7981 */ /* 0x000f68000c1e1900 */
[----:B------:R-:W5:Y:S04]  /*04b0*/  LDG.E R24, desc[UR12][R4.64+0x14] ;  /* 0x0000140c04187981 */ /* 0x000f68000c1e1900 */
[----:B------:R-:W5:Y:S04]  /*04c0*/  LDG.E R25, desc[UR12][R2.64+0x14] ;  /* 0x0000140c02197981 */ /* 0x000f68000c1e1900 */
[----:B------:R0:W5:Y:S04]  /*04d0*/  LDG.E R13, desc[UR12][R4.64+0x18] ;  /* 0x0000180c040d7981 */ /* 0x000168000c1e1900 */
[----:B------:R-:W5:Y:S01]  /*04e0*/  LDG.E R12, desc[UR12][R2.64+0x18] ;  /* 0x0000180c020c7981 */ /* 0x000f62000c1e1900 */
[----:B------:R-:W-:-:S04]  /*04f0*/  UIADD3 UR8, UPT, UPT, UR8, 0x10, URZ ;  /* 0x0000001008087890 */ /* 0x000fc8000fffe0ff */
[----:B------:R-:W-:Y:S01]  /*0500*/  UISETP.NE.AND UP1, UPT, UR8, URZ, UPT ;  /* 0x000000ff0800728c */ /* 0x000fe2000bf25270 */
[----:B0-----:R-:W-:Y:S02]  /*0510*/  IADD3 R4, P0, PT, R4, 0x40, RZ ;  /* 0x0000004004047810 */ /* 0x001fe40007f1e0ff */
[----:B------:R-:W-:Y:S02]  /*0520*/  IADD3 R6, PT, PT, R6, 0x10, RZ ;  /* 0x0000001006067810 */ /* 0x000fe40007ffe0ff */
[----:B------:R-:W-:Y:S01]  /*0530*/  IADD3.X R5, PT, PT, RZ, R5, RZ, P0, !PT ;  /* 0x00000005ff057210 */ /* 0x000fe200007fe4ff */
[----:B--2---:R-:W-:-:S04]  /*0540*/  FFMA R15, R15, R14, R28 ;  /* 0x0000000e0f0f7223 */ /* 0x004fc8000000001c */
[----:B---3--:R-:W-:-:S04]  /*0550*/  FFMA R15, R16, R17, R15 ;  /* 0x00000011100f7223 */ /* 0x008fc8000000000f */
[----:B----4-:R-:W-:-:S04]  /*0560*/  FFMA R15, R18, R19, R15 ;  /* 0x00000013120f7223 */ /* 0x010fc8000000000f */
[----:B-----5:R-:W-:-:S04]  /*0570*/  FFMA R15, R20, R21, R15 ;  /* 0x00000015140f7223 */ /* 0x020fc8000000000f */
[----:B------:R-:W-:-:S04]  /*0580*/  FFMA R15, R22, R23, R15 ;  /* 0x00000017160f7223 */ /* 0x000fc8000000000f */
[----:B------:R-:W-:-:S04]  /*0590*/  FFMA R11, R10, R11, R15 ;  /* 0x0000000b0a0b7223 */ /* 0x000fc8000000000f */
[----:B------:R-:W-:-:S04]  /*05a0*/  FFMA R24, R24, R25, R11 ;  /* 0x0000001918187223 */ /* 0x000fc8000000000b */
[----:B------:R-:W-:-:S04]  /*05b0*/  FFMA R13, R13, R12, R24 ;  /* 0x0000000c0d0d7223 */ /* 0x000fc80000000018 */
[----:B------:R-:W-:Y:S01]  /*05c0*/  FFMA R14, R26, R27, R13 ;  /* 0x0000001b1a0e7223 */ /* 0x000fe2000000000d */
[----:B------:R-:W-:Y:S06]  /*05d0*/  BRA.U UP1, `(.L_x_79) ;  /* 0xfffffffd011c7547 */ /* 0x000fec000b83ffff */
.L_x_78:
[----:B------:R-:W-:Y:S05]  /*05e0*/  BRA.U !UP0, `(.L_x_77) ;  /* 0x0000000508687547 */ /* 0x000fea000b800000 */
[----:B------:R-:W-:Y:S02]  /*05f0*/  UISETP.GE.U32.AND UP0, UPT, UR10, 0x8, UPT ;  /* 0x000000080a00788c */ /* 0x000fe4000bf06070 */
[----:B------:R-:W-:-:S04]  /*0600*/  ULOP3.LUT UR6, UR7, 0x7, URZ, 0xc0, !UPT ;  /* 0x0000000707067892 */ /* 0x000fc8000f8ec0ff */
[----:B------:R-:W-:-:S03]  /*0610*/  UISETP.NE.AND UP1, UPT, UR6, URZ, UPT ;  /* 0x000000ff0600728c */ /* 0x000fc6000bf25270 */
[----:B------:R-:W-:Y:S08]  /*0620*/  BRA.U !UP0, `(.L_x_80) ;  /* 0x0000000108907547 */ /* 0x000ff0000b800000 */
[----:B------:R-:W0:Y:S01]  /*0630*/  LDC.64 R10, c[0x0][0x380] ;  /* 0x0000e000ff0a7b82 */ /* 0x000e220000000a00 */
[----:B------:R-:W1:Y:S01]  /*0640*/  LDCU.64 UR8, c[0x0][0x380] ;  /* 0x00007000ff0877ac */ /* 0x000e620008000a00 */
[C---:B------:R-:W-:Y:S02]  /*0650*/  IADD3 R3, PT, PT, R8.reuse, UR4, RZ ;  /* 0x0000000408037c10 */ /* 0x040fe4000fffe0ff */
[----:B------:R-:W-:Y:S02]  /*0660*/  IADD3 R6, P0, PT, R8, UR4, RZ ;  /* 0x0000000408067c10 */ /* 0x000fe4000ff1e0ff */
[----:B------:R-:W-:Y:S02]  /*0670*/  IADD3 R13, PT, PT, R9, UR4, RZ ;  /* 0x00000004090d7c10 */ /* 0x000fe4000fffe0ff */
[----:B------:R-:W2:Y:S01]  /*0680*/  LDC.64 R4, c[0x0][0x388] ;  /* 0x0000e200ff047b82 */ /* 0x000ea20000000a00 */
[----:B0-----:R-:W-:Y:S01]  /*0690*/  IMAD.WIDE.U32 R10, R3, 0x4, R10 ;  /* 0x00000004030a7825 */ /* 0x001fe200078e000a */
[----:B------:R-:W-:-:S02]  /*06a0*/  IADD3.X R3, PT, PT, RZ, RZ, RZ, P0, !PT ;  /* 0x000000ffff037210 */ /* 0x000fc400007fe4ff */
[C---:B-1----:R-:W-:Y:S02]  /*06b0*/  LEA R2, P0, R6.reuse, UR8, 0x2 ;  /* 0x0000000806027c11 */ /* 0x042fe4000f8010ff */
[----:B------:R-:W3:Y:S02]  /*06c0*/  LDG.E R15, desc[UR12][R10.64] ;  /* 0x0000000c0a0f7981 */ /* 0x000ee4000c1e1900 */
[----:B------:R-:W-:Y:S01]  /*06d0*/  LEA.HI.X R3, R6, UR9, R3, 0x2, P0 ;  /* 0x0000000906037c11 */ /* 0x000fe200080f1403 */
[----:B--2---:R-:W-:-:S04]  /*06e0*/  IMAD.WIDE R4, R13, 0x4, R4 ;  /* 0x000000040d047825 */ /* 0x004fc800078e0204 */
[----:B------:R-:W2:Y:S04]  /*06f0*/  LDG.E R18, desc[UR12][R2.64+0x4] ;  /* 0x0000040c02127981 */ /* 0x000ea8000c1e1900 */
[----:B------:R-:W3:Y:S04]  /*0700*/  LDG.E R16, desc[UR12][R4.64] ;  /* 0x0000000c04107981 */ /* 0x000ee8000c1e1900 */
[----:B------:R-:W2:Y:S04]  /*0710*/  LDG.E R17, desc[UR12][R4.64+0x4] ;  /* 0x0000040c04117981 */ /* 0x000ea8000c1e1900 */
[----:B------:R-:W4:Y:S04]  /*0720*/  LDG.E R19, desc[UR12][R4.64+0x8] ;  /* 0x0000080c04137981 */ /* 0x000f28000c1e1900 */
        /* <DEDUP_REMOVED lines=11> */
[----:B------:R-:W-:Y:S01]  /*07e0*/  UIADD3 UR4, UPT, UPT, UR4, 0x8, URZ ;  /* 0x0000000804047890 */ /* 0x000fe2000fffe0ff */
[----:B---3--:R-:W-:-:S04]  /*07f0*/  FFMA R15, R15, R16, R14 ;  /* 0x000000100f0f7223 */ /* 0x008fc8000000000e */
[----:B--2---:R-:W-:-:S04]  /*0800*/  FFMA R15, R18, R17, R15 ;  /* 0x00000011120f7223 */ /* 0x004fc8000000000f */
[----:B----4-:R-:W-:-:S04]  /*0810*/  FFMA R15, R20, R19, R15 ;  /* 0x00000013140f7223 */ /* 0x010fc8000000000f */
[----:B-----5:R-:W-:-:S04]  /*0820*/  FFMA R15, R22, R21, R15 ;  /* 0x00000015160f7223 */ /* 0x020fc8000000000f */
[----:B------:R-:W-:-:S04]  /*0830*/  FFMA R15, R24, R23, R15 ;  /* 0x00000017180f7223 */ /* 0x000fc8000000000f */
[----:B------:R-:W-:-:S04]  /*0840*/  FFMA R13, R12, R13, R15 ;  /* 0x0000000d0c0d7223 */ /* 0x000fc8000000000f */
[----:B------:R-:W-:-:S04]  /*0850*/  FFMA R11, R6, R11, R13 ;  /* 0x0000000b060b7223 */ /* 0x000fc8000000000d */
[----:B------:R-:W-:-:S07]  /*0860*/  FFMA R14, R10, R25, R11 ;  /* 0x000000190a0e7223 */ /* 0x000fce000000000b */
.L_x_80:
        /* <DEDUP_REMOVED lines=13> */
[----:B-1----:R-:W-:-:S03]  /*0940*/  LEA R2, P0, R6, UR6, 0x2 ;  /* 0x0000000606027c11 */ /* 0x002fc6000f8010ff */
[----:B------:R-:W3:Y:S01]  /*0950*/  LDG.E R11, desc[UR12][R10.64] ;  /* 0x0000000c0a0b7981 */ /* 0x000ee2000c1e1900 */
        /* <DEDUP_REMOVED lines=8> */
[----:B------:R-:W5:Y:S01]  /*09e0*/  LDG.E R18, desc[UR12][R4.64+0xc] ;  /* 0x00000c0c04127981 */ /* 0x000f62000c1e1900 */
[----:B------:R-:W-:Y:S01]  /*09f0*/  UIADD3 UR4, UPT, UPT, UR4, 0x4, URZ ;  /* 0x0000000404047890 */ /* 0x000fe2000fffe0ff */
[----:B---3--:R-:W-:-:S04]  /*0a00*/  FFMA R6, R11, R6, R14 ;  /* 0x000000060b067223 */ /* 0x008fc8000000000e */
[----:B--2---:R-:W-:-:S04]  /*0a10*/  FFMA R6, R13, R12, R6 ;  /* 0x0000000c0d067223 */ /* 0x004fc80000000006 */
[----:B----4-:R-:W-:-:S04]  /*0a20*/  FFMA R6, R15, R16, R6 ;  /* 0x000000100f067223 */ /* 0x010fc80000000006 */
[----:B-----5:R-:W-:-:S07]  /*0a30*/  FFMA R14, R17, R18, R6 ;  /* 0x00000012110e7223 */ /* 0x020fce0000000006 */
.L_x_81:
[----:B------:R-:W-:Y:S05]  /*0a40*/  BRA.U !UP1, `(.L_x_77) ;  /* 0x0000000109507547 */ /* 0x000fea000b800000 */
[----:B------:R-:W0:Y:S01]  /*0a50*/  LDC.64 R4, c[0x0][0x380] ;  /* 0x0000e000ff047b82 */ /* 0x000e220000000a00 */
[----:B------:R-:W-:Y:S01]  /*0a60*/  IADD3 R11, PT, PT, R8, UR4, RZ ;  /* 0x00000004080b7c10 */ /* 0x000fe2000fffe0ff */
[----:B------:R-:W-:-:S06]  /*0a70*/  UIADD3 UR5, UPT, UPT, -UR5, URZ, URZ ;  /* 0x000000ff05057290 */ /* 0x000fcc000fffe1ff */
[----:B------:R-:W1:Y:S01]  /*0a80*/  LDC.64 R2, c[0x0][0x388] ;  /* 0x0000e200ff027b82 */ /* 0x000e620000000a00 */
[----:B0-----:R-:W-:Y:S01]  /*0a90*/  IMAD.WIDE.U32 R4, R11, 0x4, R4 ;  /* 0x000000040b047825 */ /* 0x001fe200078e0004 */
[----:B------:R-:W-:Y:S02]  /*0aa0*/  IADD3 R11, PT, PT, R9, UR4, RZ ;  /* 0x00000004090b7c10 */ /* 0x000fe4000fffe0ff */
[----:B------:R-:W-:Y:S02]  /*0ab0*/  MOV R6, R4 ;  /* 0x0000000400067202 */ /* 0x000fe40000000f00 */
[----:B------:R-:W-:-:S07]  /*0ac0*/  MOV R13, R5 ;  /* 0x00000005000d7202 */ /* 0x000fce0000000f00 */
.L_x_82:
[----:B-1----:R-:W-:Y:S01]  /*0ad0*/  IMAD.WIDE R4, R11, 0x4, R2 ;  /* 0x000000040b047825 */ /* 0x002fe200078e0202 */
[----:B------:R-:W-:Y:S02]  /*0ae0*/  MOV R9, R13 ;  /* 0x0000000d00097202 */ /* 0x000fe40000000f00 */
[----:B------:R-:W-:-:S03]  /*0af0*/  MOV R8, R6 ;  /* 0x0000000600087202 */ /* 0x000fc60000000f00 */
[----:B------:R-:W2:Y:S04]  /*0b00*/  LDG.E R4, desc[UR12][R4.64] ;  /* 0x0000000c04047981 */ /* 0x000ea8000c1e1900 */
[----:B------:R-:W2:Y:S01]  /*0b10*/  LDG.E R9, desc[UR12][R8.64] ;  /* 0x0000000c08097981 */ /* 0x000ea2000c1e1900 */
[----:B------:R-:W-:Y:S01]  /*0b20*/  UIADD3 UR5, UPT, UPT, UR5, 0x1, URZ ;  /* 0x0000000105057890 */ /* 0x000fe2000fffe0ff */
[----:B------:R-:W-:Y:S02]  /*0b30*/  IADD3 R6, P0, PT, R6, 0x4, RZ ;  /* 0x0000000406067810 */ /* 0x000fe40007f1e0ff */
[----:B------:R-:W-:Y:S01]  /*0b40*/  IADD3 R11, PT, PT, R11, 0x1, RZ ;  /* 0x000000010b0b7810 */ /* 0x000fe20007ffe0ff */
[----:B------:R-:W-:Y:S01]  /*0b50*/  UISETP.NE.AND UP0, UPT, UR5, URZ, UPT ;  /* 0x000000ff0500728c */ /* 0x000fe2000bf05270 */
[----:B------:R-:W-:Y:S01]  /*0b60*/  IADD3.X R13, PT, PT, RZ, R13, RZ, P0, !PT ;  /* 0x0000000dff0d7210 */ /* 0x000fe200007fe4ff */
[----:B--2---:R-:W-:-:S07]  /*0b70*/  FFMA R14, R9, R4, R14 ;  /* 0x00000004090e7223 */ /* 0x004fce000000000e */
[----:B------:R-:W-:Y:S05]  /*0b80*/  BRA.U UP0, `(.L_x_82) ;  /* 0xfffffffd00d07547 */ /* 0x000fea000b83ffff */
.L_x_77:
[----:B------:R-:W0:Y:S01]  /*0b90*/  LDC.64 R2, c[0x0][0x390] ;  /* 0x0000e400ff027b82 */ /* 0x000e220000000a00 */
[----:B------:R-:W1:Y:S01]  /*0ba0*/  LDCU UR4, c[0x0][0x3a0] ;  /* 0x00007400ff0477ac */ /* 0x000e620008000800 */
[----:B------:R-:W-:Y:S02]  /*0bb0*/  IMAD R7, R0, UR11, R7 ;  /* 0x0000000b00077c24 */ /* 0x000fe4000f8e0207 */
[----:B-1----:R-:W-:Y:S02]  /*0bc0*/  FMUL R5, R14, UR4 ;  /* 0x000000040e057c20 */ /* 0x002fe40008400000 */
[----:B0-----:R-:W-:-:S05]  /*0bd0*/  IMAD.WIDE R2, R7, 0x4, R2 ;  /* 0x0000000407027825 */ /* 0x001fca00078e0202 */
[----:B------:R-:W-:Y:S01]  /*0be0*/  STG.E desc[UR12][R2.64], R5 ;  /* 0x0000000502007986 */ /* 0x000fe2000c10190c */
[----:B------:R-:W-:Y:S05]  /*0bf0*/  EXIT ;  /* 0x000000000000794d */ /* 0x000fea0003800000 */
.L_x_83:
        /* <DEDUP_REMOVED lines=16> */
.L_x_93:


//--------------------- .text._Z16kernel_QKT_tiledPKfS0_Pfiif --------------------------
	.section	.text._Z16kernel_QKT_tiledPKfS0_Pfiif,"ax",@progbits
	.align	128
        .global         _Z16kernel_QKT_tiledPKfS0_Pfiif
        .type           _Z16kernel_QKT_tiledPKfS0_Pfiif,@function
        .size           _Z16kernel_QKT_tiledPKfS0_Pfiif,(.L_x_94 - _Z16kernel_QKT_tiledPKfS0_Pfiif)
        .other          _Z16kernel_QKT_tiledPKfS0_Pfiif,@"STO_CUDA_ENTRY STV_DEFAULT"
_Z16kernel_QKT_tiledPKfS0_Pfiif:
.text._Z16kernel_QKT_tiledPKfS0_Pfiif:
[----:B------:R-:W-:Y:S01]  /*0000*/  LDC R1, c[0x0][0x37c] ;  /* 0x0000df00ff017b82 */ /* 0x000fe20000000800 */
[----:B------:R-:W0:Y:S01]  /*0010*/  S2R R9, SR_CTAID.Y ;  /* 0x0000000000097919 */ /* 0x000e220000002600 */
[----:B------:R-:W1:Y:S01]  /*0020*/  LDCU UR8, c[0x0][0x39c] ;  /* 0x00007380ff0877ac */ /* 0x000e620008000800 */
[----:B------:R-:W0:Y:S01]  /*0030*/  S2R R17, SR_TID.Y ;  /* 0x0000000000117919 */ /* 0x000e220000002200 */
[----:B------:R-:W2:Y:S01]  /*0040*/  LDCU UR9, c[0x0][0x398] ;  /* 0x00007300ff0977ac */ /* 0x000ea20008000800 */
[----:B------:R-:W3:Y:S01]  /*0050*/  S2R R8, SR_CTAID.X ;  /* 0x0000000000087919 */ /* 0x000ee20000002500 */
[----:B------:R-:W4:Y:S01]  /*0060*/  LDCU.64 UR10, c[0x0][0x358] ;  /* 0x00006b00ff0a77ac */ /* 0x000f220008000a00 */
[----:B------:R-:W3:Y:S01]  /*0070*/  S2R R10, SR_TID.X ;  /* 0x00000000000a7919 */ /* 0x000ee20000002100 */
[----:B-1----:R-:W-:Y:S01]  /*0080*/  UISETP.GE.AND UP0, UPT, UR8, 0x1, UPT ;  /* 0x000000010800788c */ /* 0x002fe2000bf06270 */
[----:B0-----:R-:W-:Y:S02]  /*0090*/  IMAD R9, R9, 0x10, R17 ;  /* 0x0000001009097824 */ /* 0x001fe400078e0211 */
[----:B---3--:R-:W-:-:S05]  /*00a0*/  IMAD R8, R8, 0x10, R10 ;  /* 0x0000001008087824 */ /* 0x008fca00078e020a */
[----:B------:R-:W-:-:S04]  /*00b0*/  VIMNMX R0, PT, PT, R9, R8, !PT ;  /* 0x0000000809007248 */ /* 0x000fc80007fe0100 */
[----:B--2---:R-:W-:Y:S01]  /*00c0*/  ISETP.GE.AND P2, PT, R0, UR9, PT ;  /* 0x0000000900007c0c */ /* 0x004fe2000bf46270 */
[----:B------:R-:W-:Y:S01]  /*00d0*/  HFMA2 R0, -RZ, RZ, 0, 0 ;  /* 0x00000000ff007431 */ /* 0x000fe200000001ff */
[----:B----4-:R-:W-:Y:S11]  /*00e0*/  BRA.U !UP0, `(.L_x_84) ;  /* 0x0000000508e07547 */ /* 0x010ff6000b800000 */
[----:B------:R-:W0:Y:S01]  /*00f0*/  S2UR UR7, SR_CgaCtaId ;  /* 0x00000000000779c3 */ /* 0x000e220000008800 */
[----:B------:R-:W-:Y:S01]  /*0100*/  UMOV UR5, 0x400 ;  /* 0x0000040000057882 */ /* 0x000fe20000000000 */
[----:B------:R-:W-:Y:S01]  /*0110*/  UIADD3 UR4, UPT, UPT, UR8, 0xf, URZ ;  /* 0x0000000f08047890 */ /* 0x000fe2000fffe0ff */
[----:B------:R-:W-:Y:S01]  /*0120*/  IMAD.MOV.U32 R0, RZ, RZ, RZ ;  /* 0x000000ffff007224 */ /* 0x000fe200078e00ff */
[----:B------:R-:W-:Y:S01]  /*0130*/  UIADD3 UR6, UPT, UPT, UR5, 0x400, URZ ;  /* 0x0000040005067890 */ /* 0x000fe2000fffe0ff */
[----:B------:R-:W-:Y:S01]  /*0140*/  IMAD R15, R8, UR8, R17 ;  /* 0x00000008080f7c24 */ /* 0x000fe2000f8e0211 */
[----:B------:R-:W-:Y:S01]  /*0150*/  USHF.R.U32.HI UR4, URZ, 0x4, UR4 ;  /* 0x00000004ff047899 */ /* 0x000fe20008011604 */
[----:B------:R-:W-:Y:S01]  /*0160*/  IMAD R11, R9, UR8, R10 ;  /* 0x00000008090b7c24 */ /* 0x000fe2000f8e020a */
[----:B------:R-:W1:Y:S02]  /*0170*/  LDC.64 R2, c[0x0][0x398] ;  /* 0x0000e600ff027b82 */ /* 0x000e640000000a00 */
[----:B------:R-:W-:-:S02]  /*0180*/  UIADD3 UR4, UPT, UPT, -UR4, URZ, URZ ;  /* 0x000000ff04047290 */ /* 0x000fc4000fffe1ff */
[----:B0-----:R-:W-:Y:S02]  /*0190*/  ULEA UR6, UR7, UR6, 0x18 ;  /* 0x0000000607067291 */ /* 0x001fe4000f8ec0ff */
[----:B------:R-:W-:-:S04]  /*01a0*/  ULEA UR5, UR7, UR5, 0x18 ;  /* 0x0000000507057291 */ /* 0x000fc8000f8ec0ff */
[C---:B------:R-:W-:Y:S02]  /*01b0*/  LEA R12, R10.reuse, UR6, 0x6 ;  /* 0x000000060a0c7c11 */ /* 0x040fe4000f8e30ff */
[C---:B------:R-:W-:Y:S01]  /*01c0*/  LEA R13, R17.reuse, UR5, 0x6 ;  /* 0x00000005110d7c11 */ /* 0x040fe2000f8e30ff */
[----:B------:R-:W-:Y:S02]  /*01d0*/  UMOV UR5, 0x7 ;  /* 0x0000000700057882 */ /* 0x000fe40000000000 */
[----:B------:R-:W-:Y:S01]  /*01e0*/  IMAD R14, R17, 0x4, R12 ;  /* 0x00000004110e7824 */ /* 0x000fe200078e020c */
[----:B------:R-:W-:-:S07]  /*01f0*/  LEA R16, R10, R13, 0x2 ;  /* 0x0000000d0a107211 */ /* 0x000fce00078e10ff */
.L_x_85:
[-C--:B-1----:R-:W-:Y:S01]  /*0200*/  ISETP.GE.AND P0, PT, R10, R3.reuse, PT ;  /* 0x000000030a00720c */ /* 0x082fe20003f06270 */
[----:B------:R-:W-:Y:S01]  /*0210*/  IMAD.MOV.U32 R21, RZ, RZ, RZ ;  /* 0x000000ffff157224 */ /* 0x000fe200078e00ff */
[----:B------:R-:W-:Y:S02]  /*0220*/  ISETP.GE.AND P1, PT, R17, R3, PT ;  /* 0x000000031100720c */ /* 0x000fe40003f26270 */
[-C--:B------:R-:W-:Y:S02]  /*0230*/  ISETP.GE.OR P0, PT, R9, R2.reuse, P0 ;  /* 0x000000020900720c */ /* 0x080fe40000706670 */
[----:B------:R-:W-:Y:S02]  /*0240*/  ISETP.GE.OR P1, PT, R8, R2, P1 ;  /* 0x000000020800720c */ /* 0x000fe40000f26670 */
[----:B------:R-:W-:-:S09]  /*0250*/  MOV R19, RZ ;  /* 0x000000ff00137202 */ /* 0x000fd20000000f00 */
[----:B------:R-:W0:Y:S08]  /*0260*/  @!P0 LDC.64 R6, c[0x0][0x380] ;  /* 0x0000e000ff068b82 */ /* 0x000e300000000a00 */
[----:B------:R-:W1:Y:S01]  /*0270*/  @!P1 LDC.64 R4, c[0x0][0x388] ;  /* 0x0000e200ff049b82 */ /* 0x000e620000000a00 */
[----:B0-----:R-:W-:-:S05]  /*0280*/  @!P0 IMAD.WIDE.U32 R6, R11, 0x4, R6 ;  /* 0x000000040b068825 */ /* 0x001fca00078e0006 */
[----:B------:R-:W2:Y:S01]  /*0290*/  @!P0 LDG.E R19, desc[UR10][R6.64] ;  /* 0x0000000a06138981 */ /* 0x000ea2000c1e1900 */
[----:B-1----:R-:W-:-:S05]  /*02a0*/  @!P1 IMAD.WIDE.U32 R4, R15, 0x4, R4 ;  /* 0x000000040f049825 */ /* 0x002fca00078e0004 */
[----:B------:R-:W3:Y:S01]  /*02b0*/  @!P1 LDG.E R21, desc[UR10][R4.64] ;  /* 0x0000000a04159981 */ /* 0x000ee2000c1e1900 */
[----:B------:R-:W-:Y:S02]  /*02c0*/  UIADD3 UR6, UPT, UPT, UR5, -0x7, URZ ;  /* 0xfffffff905067890 */ /* 0x000fe4000fffe0ff */
[----:B------:R-:W-:-:S04]  /*02d0*/  UIADD3 UR7, UPT, UPT, UR5, -0x6, URZ ;  /* 0xfffffffa05077890 */ /* 0x000fc8000fffe0ff */
[C---:B------:R-:W-:Y:S01]  /*02e0*/  ISETP.LE.AND P1, PT, R3.reuse, UR6, PT ;  /* 0x0000000603007c0c */ /* 0x040fe2000bf23270 */
[----:B------:R-:W-:Y:S01]  /*02f0*/  UIADD3 UR6, UPT, UPT, UR5, -0x5, URZ ;  /* 0xfffffffb05067890 */ /* 0x000fe2000fffe0ff */
[----:B------:R-:W-:Y:S01]  /*0300*/  ISETP.LE.AND P3, PT, R3, UR7, PT ;  /* 0x0000000703007c0c */ /* 0x000fe2000bf63270 */
[----:B------:R-:W-:-:S04]  /*0310*/  UIADD3 UR7, UPT, UPT, UR5, -0x4, URZ ;  /* 0xfffffffc05077890 */ /* 0x000fc8000fffe0ff */
[C---:B------:R-:W-:Y:S02]  /*0320*/  ISETP.LE.AND P4, PT, R3.reuse, UR6, PT ;  /* 0x0000000603007c0c */ /* 0x040fe4000bf83270 */
[----:B------:R-:W-:Y:S01]  /*0330*/  ISETP.LE.AND P5, PT, R3, UR7, PT ;  /* 0x0000000703007c0c */ /* 0x000fe2000bfa3270 */
[----:B------:R-:W-:Y:S02]  /*0340*/  UIADD3 UR6, UPT, UPT, UR5, -0x3, URZ ;  /* 0xfffffffd05067890 */ /* 0x000fe4000fffe0ff */
[----:B------:R-:W-:-:S04]  /*0350*/  UIADD3 UR7, UPT, UPT, UR5, -0x2, URZ ;  /* 0xfffffffe05077890 */ /* 0x000fc8000fffe0ff */
[C---:B------:R-:W-:Y:S01]  /*0360*/  ISETP.LE.AND P6, PT, R3.reuse, UR6, PT ;  /* 0x0000000603007c0c */ /* 0x040fe2000bfc3270 */
[----:B------:R-:W-:Y:S01]  /*0370*/  UIADD3 UR6, UPT, UPT, UR5, -0x1, URZ ;  /* 0xffffffff05067890 */ /* 0x000fe2000fffe0ff */
[----:B------:R-:W-:Y:S01]  /*0380*/  ISETP.LE.AND P0, PT, R3, UR7, PT ;  /* 0x0000000703007c0c */ /* 0x000fe2000bf03270 */
[----:B------:R-:W-:Y:S02]  /*0390*/  UIADD3 UR7, UPT, UPT, UR5, 0x2, URZ ;  /* 0x0000000205077890 */ /* 0x000fe4000fffe0ff */
[----:B------:R-:W-:Y:S02]  /*03a0*/  UIADD3 UR8, UPT, UPT, UR5, 0x8, URZ ;  /* 0x0000000805087890 */ /* 0x000fe4000fffe0ff */
[----:B------:R-:W-:-:S04]  /*03b0*/  UIADD3 UR4, UPT, UPT, UR4, 0x1, URZ ;  /* 0x0000000104047890 */ /* 0x000fc8000fffe0ff */
[----:B------:R-:W-:Y:S01]  /*03c0*/  UISETP.NE.AND UP0, UPT, UR4, URZ, UPT ;  /* 0x000000ff0400728c */ /* 0x000fe2000bf05270 */
[----:B------:R-:W-:Y:S01]  /*03d0*/  IADD3 R17, PT, PT, R17, 0x10, RZ ;  /* 0x0000001011117810 */ /* 0x000fe20007ffe0ff */
[----:B------:R-:W-:Y:S01]  /*03e0*/  VIADD R10, R10, 0x10 ;  /* 0x000000100a0a7836 */ /* 0x000fe20000000000 */
[----:B------:R-:W-:Y:S02]  /*03f0*/  IADD3 R11, PT, PT, R11, 0x10, RZ ;  /* 0x000000100b0b7810 */ /* 0x000fe40007ffe0ff */
[----:B------:R-:W-:Y:S01]  /*0400*/  IADD3 R15, PT, PT, R15, 0x10, RZ ;  /* 0x000000100f0f7810 */ /* 0x000fe20007ffe0ff */
[----:B--2---:R-:W-:Y:S04]  /*0410*/  STS [R16], R19 ;  /* 0x0000001310007388 */ /* 0x004fe80000000800 */
[----:B---3--:R-:W-:Y:S01]  /*0420*/  STS [R14], R21 ;  /* 0x000000150e007388 */ /* 0x008fe20000000800 */
[----:B------:R-:W-:Y:S06]  /*0430*/  BAR.SYNC.DEFER_BLOCKING 0x0 ;  /* 0x0000000000007b1d */ /* 0x000fec0000010000 */
[----:B------:R-:W-:Y:S04]  /*0440*/  @!P1 LDS R5, [R13] ;  /* 0x000000000d059984 */ /* 0x000fe80000000800 */
[----:B------:R-:W0:Y:S04]  /*0450*/  @!P1 LDS R4, [R12] ;  /* 0x000000000c049984 */ /* 0x000e280000000800 */
[----:B------:R-:W-:Y:S04]  /*0460*/  @!P3 LDS R7, [R13+0x4] ;  /* 0x000004000d07b984 */ /* 0x000fe80000000800 */
[----:B------:R-:W1:Y:S04]  /*0470*/  @!P3 LDS R6, [R12+0x4] ;  /* 0x000004000c06b984 */ /* 0x000e680000000800 */
[----:B------:R-:W-:Y:S04]  /*0480*/  @!P4 LDS R23, [R13+0x8] ;  /* 0x000008000d17c984 */ /* 0x000fe80000000800 */
[----:B------:R-:W2:Y:S04]  /*0490*/  @!P4 LDS R18, [R12+0x8] ;  /* 0x000008000c12c984 */ /* 0x000ea80000000800 */
[----:B------:R-:W-:Y:S04]  /*04a0*/  @!P5 LDS R19, [R13+0xc] ;  /* 0x00000c000d13d984 */ /* 0x000fe80000000800 */
[----:B------:R-:W3:Y:S04]  /*04b0*/  @!P5 LDS R20, [R12+0xc] ;  /* 0x00000c000c14d984 */ /* 0x000ee80000000800 */
[----:B------:R-:W-:Y:S01]  /*04c0*/  @!P0 LDS R21, [R13+0x14] ;  /* 0x000014000d158984 */ /* 0x000fe20000000800 */
[----:B0-----:R-:W-:Y:S01]  /*04d0*/  @!P1 FFMA R0, R5, R4, R0 ;  /* 0x0000000405009223 */ /* 0x001fe20000000000 */
[----:B------:R-:W-:Y:S01]  /*04e0*/  ISETP.LE.AND P1, PT, R3, UR6, PT ;  /* 0x0000000603007c0c */ /* 0x000fe2000bf23270 */
[----:B------:R-:W-:Y:S01]  /*04f0*/  UIADD3 UR6, UPT, UPT, UR5, 0x1, URZ ;  /* 0x0000000105067890 */ /* 0x000fe2000fffe0ff */
[----:B------:R-:W-:Y:S04]  /*0500*/  @!P6 LDS R5, [R13+0x10] ;  /* 0x000010000d05e984 */ /* 0x000fe80000000800 */
[----:B------:R-:W0:Y:S01]  /*0510*/  @!P6 LDS R4, [R12+0x10] ;  /* 0x000010000c04e984 */ /* 0x000e220000000800 */
[----:B-1----:R-:W-:Y:S01]  /*0520*/  @!P3 FFMA R0, R7, R6, R0 ;  /* 0x000000060700b223 */ /* 0x002fe20000000000 */
[----:B------:R-:W-:-:S03]  /*0530*/  ISETP.LE.AND P3, PT, R3, UR5, PT ;  /* 0x0000000503007c0c */ /* 0x000fc6000bf63270 */
[----:B--2---:R-:W-:Y:S01]  /*0540*/  @!P4 FFMA R0, R23, R18, R0 ;  /* 0x000000121700c223 */ /* 0x004fe20000000000 */
[----:B------:R-:W-:Y:S01]  /*0550*/  ISETP.LE.AND P4, PT, R3, UR6, PT ;  /* 0x0000000603007c0c */ /* 0x000fe2000bf83270 */
[----:B------:R-:W1:Y:S08]  /*0560*/  @!P0 LDS R18, [R12+0x14] ;  /* 0x000014000c128984 */ /* 0x000e700000000800 */
[----:B------:R-:W-:Y:S01]  /*0570*/  @!P3 LDS R23, [R13+0x1c] ;  /* 0x00001c000d17b984 */ /* 0x000fe20000000800 */
[----:B---3--:R-:W-:Y:S01]  /*0580*/  @!P5 FFMA R0, R19, R20, R0 ;  /* 0x000000141300d223 */ /* 0x008fe20000000000 */
[----:B------:R-:W-:-:S02]  /*0590*/  ISETP.LE.AND P5, PT, R3, UR7, PT ;  /* 0x0000000703007c0c */ /* 0x000fc4000bfa3270 */
[----:B------:R-:W-:Y:S04]  /*05a0*/  @!P1 LDS R19, [R13+0x18] ;  /* 0x000018000d139984 */ /* 0x000fe80000000800 */
[----:B------:R-:W2:Y:S04]  /*05b0*/  @!P1 LDS R20, [R12+0x18] ;  /* 0x000018000c149984 */ /* 0x000ea80000000800 */
[----:B------:R-:W3:Y:S04]  /*05c0*/  @!P3 LDS R22, [R12+0x1c] ;  /* 0x00001c000c16b984 */ /* 0x000ee80000000800 */
[----:B------:R-:W-:Y:S04]  /*05d0*/  @!P4 LDS R7, [R13+0x20] ;  /* 0x000020000d07c984 */ /* 0x000fe80000000800 */
[----:B------:R-:W4:Y:S04]  /*05e0*/  @!P4 LDS R6, [R12+0x20] ;  /* 0x000020000c06c984 */ /* 0x000f280000000800 */
[----:B------:R-:W-:Y:S04]  /*05f0*/  @!P5 LDS R25, [R13+0x24] ;  /* 0x000024000d19d984 */ /* 0x000fe80000000800 */
[----:B------:R-:W5:Y:S01]  /*0600*/  @!P5 LDS R24, [R12+0x24] ;  /* 0x000024000c18d984 */ /* 0x000f620000000800 */
[----:B------:R-:W-:Y:S01]  /*0610*/  UIADD3 UR6, UPT, UPT, UR5, 0x3, URZ ;  /* 0x0000000305067890 */ /* 0x000fe2000fffe0ff */
[----:B0-----:R-:W-:Y:S01]  /*0620*/  @!P6 FFMA R0, R5, R4, R0 ;  /* 0x000000040500e223 */ /* 0x001fe20000000000 */
[----:B------:R-:W-:-:S04]  /*0630*/  UIADD3 UR7, UPT, UPT, UR5, 0x4, URZ ;  /* 0x0000000405077890 */ /* 0x000fc8000fffe0ff */
[----:B------:R-:W-:Y:S01]  /*0640*/  ISETP.LE.AND P6, PT, R3, UR6, PT ;  /* 0x0000000603007c0c */ /* 0x000fe2000bfc3270 */
[----:B------:R-:W-:Y:S01]  /*0650*/  UIADD3 UR6, UPT, UPT, UR5, 0x5, URZ ;  /* 0x0000000505067890 */ /* 0x000fe2000fffe0ff */
[----:B-1----:R-:W-:Y:S01]  /*0660*/  @!P0 FFMA R0, R21, R18, R0 ;  /* 0x0000001215008223 */ /* 0x002fe20000000000 */
[----:B------:R-:W-:Y:S01]  /*0670*/  ISETP.LE.AND P0, PT, R3, UR7, PT ;  /* 0x0000000703007c0c */ /* 0x000fe2000bf03270 */
[----:B------:R-:W-:Y:S02]  /*0680*/  UIADD3 UR7, UPT, UPT, UR5, 0x6, URZ ;  /* 0x0000000605077890 */ /* 0x000fe4000fffe0ff */
[----:B--2---:R-:W-:Y:S01]  /*0690*/  @!P1 FFMA R0, R19, R20, R0 ;  /* 0x0000001413009223 */ /* 0x004fe20000000000 */
[----:B------:R-:W-:Y:S01]  /*06a0*/  ISETP.LE.AND P1, PT, R3, UR6, PT ;  /* 0x0000000603007c0c */ /* 0x000fe2000bf23270 */
[----:B------:R-:W-:-:S05]  /*06b0*/  UIADD3 UR6, UPT, UPT, UR5, 0x7, URZ ;  /* 0x0000000705067890 */ /* 0x000fca000fffe0ff */
[----:B------:R-:W-:Y:S01]  /*06c0*/  @!P6 LDS R19, [R13+0x28] ;  /* 0x000028000d13e984 */ /* 0x000fe20000000800 */
[----:B---3--:R-:W-:Y:S01]  /*06d0*/  @!P3 FFMA R0, R23, R22, R0 ;  /* 0x000000161700b223 */ /* 0x008fe20000000000 */
[----:B------:R-:W-:Y:S02]  /*06e0*/  ISETP.LE.AND P3, PT, R3, UR7, PT ;  /* 0x0000000703007c0c */ /* 0x000fe4000bf63270 */
[----:B------:R-:W0:Y:S01]  /*06f0*/  @!P6 LDS R18, [R12+0x28] ;  /* 0x000028000c12e984 */ /* 0x000e220000000800 */
[----:B----4-:R-:W-:Y:S01]  /*0700*/  @!P4 FFMA R0, R7, R6, R0 ;  /* 0x000000060700c223 */ /* 0x010fe20000000000 */
[----:B------:R-:W-:Y:S02]  /*0710*/  ISETP.LE.AND P4, PT, R3, UR6, PT ;  /* 0x0000000603007c0c */ /* 0x000fe4000bf83270 */
[----:B------:R-:W-:Y:S04]  /*0720*/  @!P0 LDS R7, [R13+0x2c] ;  /* 0x00002c000d078984 */ /* 0x000fe80000000800 */
[----:B------:R-:W1:Y:S01]  /*0730*/  @!P0 LDS R6, [R12+0x2c] ;  /* 0x00002c000c068984 */ /* 0x000e620000000800 */
[----:B-----5:R-:W-:Y:S01]  /*0740*/  @!P5 FFMA R0, R25, R24, R0 ;  /* 0x000000181900d223 */ /* 0x020fe20000000000 */
[----:B------:R-:W-:-:S02]  /*0750*/  ISETP.LE.AND P5, PT, R3, UR8, PT ;  /* 0x0000000803007c0c */ /* 0x000fc4000bfa3270 */
[----:B------:R-:W-:Y:S04]  /*0760*/  @!P1 LDS R5, [R13+0x30] ;  /* 0x000030000d059984 */ /* 0x000fe80000000800 */
[----:B------:R-:W2:Y:S04]  /*0770*/  @!P1 LDS R4, [R12+0x30] ;  /* 0x000030000c049984 */ /* 0x000ea80000000800 */
[----:B------:R-:W-:Y:S04]  /*0780*/  @!P3 LDS R21, [R13+0x34] ;  /* 0x000034000d15b984 */ /* 0x000fe80000000800 */
[----:B------:R-:W3:Y:S04]  /*0790*/  @!P3 LDS R20, [R12+0x34] ;  /* 0x000034000c14b984 */ /* 0x000ee80000000800 */
[----:B------:R-:W-:Y:S04]  /*07a0*/  @!P4 LDS R23, [R13+0x38] ;  /* 0x000038000d17c984 */ /* 0x000fe80000000800 */
[----:B------:R-:W4:Y:S04]  /*07b0*/  @!P4 LDS R22, [R12+0x38] ;  /* 0x000038000c16c984 */ /* 0x000f280000000800 */
[----:B------:R-:W-:Y:S04]  /*07c0*/  @!P5 LDS R25, [R13+0x3c] ;  /* 0x00003c000d19d984 */ /* 0x000fe80000000800 */
[----:B------:R-:W5:Y:S01]  /*07d0*/  @!P5 LDS R24, [R12+0x3c] ;  /* 0x00003c000c18d984 */ /* 0x000f620000000800 */
[----:B0-----:R-:W-:-:S04]  /*07e0*/  @!P6 FFMA R0, R19, R18, R0 ;  /* 0x000000121300e223 */ /* 0x001fc80000000000 */
[----:B-1----:R-:W-:-:S04]  /*07f0*/  @!P0 FFMA R0, R7, R6, R0 ;  /* 0x0000000607008223 */ /* 0x002fc80000000000 */
[----:B--2---:R-:W-:-:S04]  /*0800*/  @!P1 FFMA R0, R5, R4, R0 ;  /* 0x0000000405009223 */ /* 0x004fc80000000000 */
[----:B---3--:R-:W-:Y:S01]  /*0810*/  @!P3 FFMA R0, R21, R20, R0 ;  /* 0x000000141500b223 */ /* 0x008fe20000000000 */
[----:B------:R-:W-:-:S03]  /*0820*/  UIADD3 UR5, UPT, UPT, UR5, 0x10, URZ ;  /* 0x0000001005057890 */ /* 0x000fc6000fffe0ff */
[----:B----4-:R-:W-:-:S04]  /*0830*/  @!P4 FFMA R0, R23, R22, R0 ;  /* 0x000000161700c223 */ /* 0x010fc80000000000 */
[----:B-----5:R-:W-:Y:S01]  /*0840*/  @!P5 FFMA R0, R25, R24, R0 ;  /* 0x000000181900d223 */ /* 0x020fe20000000000 */
[----:B------:R-:W-:Y:S06]  /*0850*/  BAR.SYNC.DEFER_BLOCKING 0x0 ;  /* 0x0000000000007b1d */ /* 0x000fec0000010000 */
[----:B------:R-:W-:Y:S05]  /*0860*/  BRA.U UP0, `(.L_x_85) ;  /* 0xfffffff900647547 */ /* 0x000fea000b83ffff */
.L_x_84:
[----:B------:R-:W-:Y:S05]  /*0870*/  @P2 EXIT ;  /* 0x000000000000294d */ /* 0x000fea0003800000 */
[----:B------:R-:W0:Y:S01]  /*0880*/  LDC.64 R2, c[0x0][0x390] ;  /* 0x0000e400ff027b82 */ /* 0x000e220000000a00 */
[----:B------:R-:W1:Y:S01]  /*0890*/  LDCU UR4, c[0x0][0x3a0] ;  /* 0x00007400ff0477ac */ /* 0x000e620008000800 */
[----:B------:R-:W-:Y:S02]  /*08a0*/  IMAD R9, R9, UR9, R8 ;  /* 0x0000000909097c24 */ /* 0x000fe4000f8e0208 */
[----:B-1----:R-:W-:Y:S02]  /*08b0*/  FMUL R5, R0, UR4 ;  /* 0x0000000400057c20 */ /* 0x002fe40008400000 */
[----:B0-----:R-:W-:-:S05]  /*08c0*/  IMAD.WIDE R2, R9, 0x4, R2 ;  /* 0x0000000409027825 */ /* 0x001fca00078e0202 */
[----:B------:R-:W-:Y:S01]  /*08d0*/  STG.E desc[UR10][R2.64], R5 ;  /* 0x0000000502007986 */ /* 0x000fe2000c10190a */
[----:B------:R-:W-:Y:S05]  /*08e0*/  EXIT ;  /* 0x000000000000794d */ /* 0x000fea0003800000 */
.L_x_86:
        /* <DEDUP_REMOVED lines=9> */
.L_x_94:


//--------------------- .nv.shared._Z22kernel_attention_tiledPKfS0_Pfii --------------------------
	.section	.nv.shared._Z22kernel_attention_tiledPKfS0_Pfii,"aw",@nobits
	.sectionflags	@""
	.align	16
.nv.shared._Z22kernel_attention_tiledPKfS0_Pfii:
	.zero		3072


//--------------------- .nv.shared.reserved.0     --------------------------
	.section	.nv.shared.reserved.0,"aw",@nobits
	.weak		__nv_reservedSMEM_offset_0_alias
	.size		__nv_reservedSMEM_offset_0_alias, 0, 64
	.other		__nv_reservedSMEM_offset_0_alias,@"STO_CUDA_RESERVED_SHARED STV_DEFAULT"
__nv_reservedSMEM_offset_0_alias:
	.zero		0
	.zero		64


//--------------------- .nv.shared._Z16kernel_attentionPKfS0_Pfii --------------------------
	.section	.nv.shared._Z16kernel_attentionPKfS0_Pfii,"aw",@nobits
	.sectionflags	@""
	.align	16
	.zero		1024


//--------------------- .nv.shared._Z20kernel_softmax_naivePfi --------------------------
	.section	.nv.shared._Z20kernel_softmax_naivePfi,"aw",@nobits
	.sectionflags	@""
	.align	16
	.zero		1024


//--------------------- .nv.shared._Z14kernel_softmaxPfi --------------------------
	.section	.nv.shared._Z14kernel_softmaxPfi,"aw",@nobits
	.sectionflags	@""
	.align	16
	.zero		1024


//--------------------- .nv.shared._Z10kernel_QKTPKfS0_Pfiif --------------------------
	.section	.nv.shared._Z10kernel_QKTPKfS0_Pfiif,"aw",@nobits
	.sectionflags	@""
	.align	16
	.zero		1024


//--------------------- .nv.shared._Z16kernel_QKT_tiledPKfS0_Pfiif --------------------------
	.section	.nv.shared._Z16kernel_QKT_tiledPKfS0_Pfiif,"aw",@nobits
	.sectionflags	@""
	.align	16
.nv.shared._Z16kernel_QKT_tiledPKfS0_Pfiif:
	.zero		3072


//--------------------- .nv.constant0._Z22kernel_attention_tiledPKfS0_Pfii --------------------------
	.section	.nv.constant0._Z22kernel_attention_tiledPKfS0_Pfii,"a",@progbits
	.sectionflags	@""
	.align	4
.nv.constant0._Z22kernel_attention_tiledPKfS0_Pfii:
	.zero		928


//--------------------- .nv.constant0._Z16kernel_attentionPKfS0_Pfii --------------------------
	.section	.nv.constant0._Z16kernel_attentionPKfS0_Pfii,"a",@progbits
	.sectionflags	@""
	.align	4
.nv.constant0._Z16kernel_attentionPKfS0_Pfii:
	.zero		928


//--------------------- .nv.constant0._Z20kernel_softmax_naivePfi --------------------------
	.section	.nv.constant0._Z20kernel_softmax_naivePfi,"a",@progbits
	.sectionflags	@""
	.align	4
.nv.constant0._Z20kernel_softmax_naivePfi:
	.zero		908


//--------------------- .nv.constant0._Z14kernel_softmaxPfi --------------------------
	.section	.nv.constant0._Z14kernel_softmaxPfi,"a",@progbits
	.sectionflags	@""
	.align	4
.nv.constant0._Z14kernel_softmaxPfi:
	.zero		908


//--------------------- .nv.constant0._Z10kernel_QKTPKfS0_Pfiif --------------------------
	.section	.nv.constant0._Z10kernel_QKTPKfS0_Pfiif,"a",@progbits
	.sectionflags	@""
	.align	4
.nv.constant0._Z10kernel_QKTPKfS0_Pfiif:
	.zero		932


//--------------------- .nv.constant0._Z16kernel_QKT_tiledPKfS0_Pfiif --------------------------
	.section	.nv.constant0._Z16kernel_QKT_tiledPKfS0_Pfiif,"a",@progbits
	.sectionflags	@""
	.align	4
.nv.constant0._Z16kernel_QKT_tiledPKfS0_Pfiif:
	.zero		932


//--------------------- SYMBOLS --------------------------

	.type		.nv.reservedSmem.offset0,@object
	.size		.nv.reservedSmem.offset0,0x4
	.type		.nv.reservedSmem.cap,@object
	.size		.nv.reservedSmem.cap,0x4
